//
// Generated by NVIDIA NVVM Compiler
//
// Compiler Build ID: CL-36424714
// Cuda compilation tools, release 13.0, V13.0.88
// Based on NVVM 20.0.0
//

.version 9.0
.target sm_100
.address_size 64

	// .globl	_Z15assign_clustersPKfS0_Piiii

.visible .entry _Z15assign_clustersPKfS0_Piiii(
	.param .u64 .ptr .align 1 _Z15assign_clustersPKfS0_Piiii_param_0,
	.param .u64 .ptr .align 1 _Z15assign_clustersPKfS0_Piiii_param_1,
	.param .u64 .ptr .align 1 _Z15assign_clustersPKfS0_Piiii_param_2,
	.param .u32 _Z15assign_clustersPKfS0_Piiii_param_3,
	.param .u32 _Z15assign_clustersPKfS0_Piiii_param_4,
	.param .u32 _Z15assign_clustersPKfS0_Piiii_param_5
)
{
	.reg .pred 	%p<19>;
	.reg .b32 	%r<74>;
	.reg .b32 	%f<96>;
	.reg .b64 	%rd<40>;

	ld.param.u64 	%rd8, [_Z15assign_clustersPKfS0_Piiii_param_0];
	ld.param.u64 	%rd9, [_Z15assign_clustersPKfS0_Piiii_param_1];
	ld.param.u64 	%rd7, [_Z15assign_clustersPKfS0_Piiii_param_2];
	ld.param.u32 	%r40, [_Z15assign_clustersPKfS0_Piiii_param_3];
	ld.param.u32 	%r38, [_Z15assign_clustersPKfS0_Piiii_param_4];
	ld.param.u32 	%r39, [_Z15assign_clustersPKfS0_Piiii_param_5];
	cvta.to.global.u64 	%rd1, %rd9;
	cvta.to.global.u64 	%rd2, %rd8;
	mov.u32 	%r41, %ctaid.x;
	mov.u32 	%r42, %ntid.x;
	mov.u32 	%r43, %tid.x;
	mad.lo.s32 	%r1, %r41, %r42, %r43;
	setp.ge.s32 	%p1, %r1, %r40;
	@%p1 bra 	$L__BB0_23;
	setp.lt.s32 	%p2, %r38, 1;
	mov.b32 	%r73, 0;
	@%p2 bra 	$L__BB0_22;
	setp.lt.s32 	%p3, %r39, 1;
	mul.lo.s32 	%r2, %r39, %r1;
	@%p3 bra 	$L__BB0_16;
	and.b32  	%r3, %r39, 7;
	and.b32  	%r4, %r39, 3;
	and.b32  	%r5, %r39, 2147483640;
	and.b32  	%r6, %r39, 1;
	neg.s32 	%r7, %r5;
	add.s64 	%rd3, %rd2, 16;
	mov.f32 	%f84, 0f7F7FFFFF;
	mov.b32 	%r58, 0;
	mov.u32 	%r73, %r58;
$L__BB0_4:
	setp.lt.u32 	%p10, %r39, 8;
	mul.lo.s32 	%r10, %r58, %r39;
	mov.f32 	%f92, 0f00000000;
	mov.b32 	%r63, 0;
	@%p10 bra 	$L__BB0_7;
	mul.wide.u32 	%rd10, %r10, 4;
	add.s64 	%rd11, %rd1, %rd10;
	add.s64 	%rd39, %rd11, 16;
	mov.f32 	%f92, 0f00000000;
	mov.u32 	%r60, %r2;
	mov.u32 	%r61, %r7;
$L__BB0_6:
	.pragma "nounroll";
	mul.wide.s32 	%rd12, %r60, 4;
	add.s64 	%rd13, %rd3, %rd12;
	ld.global.nc.f32 	%f26, [%rd13+-16];
	ld.global.nc.f32 	%f27, [%rd39+-16];
	sub.f32 	%f28, %f26, %f27;
	fma.rn.f32 	%f29, %f28, %f28, %f92;
	ld.global.nc.f32 	%f30, [%rd13+-12];
	ld.global.nc.f32 	%f31, [%rd39+-12];
	sub.f32 	%f32, %f30, %f31;
	fma.rn.f32 	%f33, %f32, %f32, %f29;
	ld.global.nc.f32 	%f34, [%rd13+-8];
	ld.global.nc.f32 	%f35, [%rd39+-8];
	sub.f32 	%f36, %f34, %f35;
	fma.rn.f32 	%f37, %f36, %f36, %f33;
	ld.global.nc.f32 	%f38, [%rd13+-4];
	ld.global.nc.f32 	%f39, [%rd39+-4];
	sub.f32 	%f40, %f38, %f39;
	fma.rn.f32 	%f41, %f40, %f40, %f37;
	ld.global.nc.f32 	%f42, [%rd13];
	ld.global.nc.f32 	%f43, [%rd39];
	sub.f32 	%f44, %f42, %f43;
	fma.rn.f32 	%f45, %f44, %f44, %f41;
	ld.global.nc.f32 	%f46, [%rd13+4];
	ld.global.nc.f32 	%f47, [%rd39+4];
	sub.f32 	%f48, %f46, %f47;
	fma.rn.f32 	%f49, %f48, %f48, %f45;
	ld.global.nc.f32 	%f50, [%rd13+8];
	ld.global.nc.f32 	%f51, [%rd39+8];
	sub.f32 	%f52, %f50, %f51;
	fma.rn.f32 	%f53, %f52, %f52, %f49;
	ld.global.nc.f32 	%f54, [%rd13+12];
	ld.global.nc.f32 	%f55, [%rd39+12];
	sub.f32 	%f56, %f54, %f55;
	fma.rn.f32 	%f92, %f56, %f56, %f53;
	add.s32 	%r61, %r61, 8;
	add.s32 	%r60, %r60, 8;
	add.s64 	%rd39, %rd39, 32;
	setp.ne.s32 	%p11, %r61, 0;
	mov.u32 	%r63, %r5;
	@%p11 bra 	$L__BB0_6;
$L__BB0_7:
	setp.eq.s32 	%p12, %r3, 0;
	@%p12 bra 	$L__BB0_15;
	add.s32 	%r51, %r3, -1;
	setp.lt.u32 	%p13, %r51, 3;
	@%p13 bra 	$L__BB0_10;
	add.s32 	%r52, %r63, %r2;
	mul.wide.s32 	%rd14, %r52, 4;
	add.s64 	%rd15, %rd2, %rd14;
	ld.global.nc.f32 	%f58, [%rd15];
	add.s32 	%r53, %r63, %r10;
	mul.wide.u32 	%rd16, %r53, 4;
	add.s64 	%rd17, %rd1, %rd16;
	ld.global.nc.f32 	%f59, [%rd17];
	sub.f32 	%f60, %f58, %f59;
	fma.rn.f32 	%f61, %f60, %f60, %f92;
	ld.global.nc.f32 	%f62, [%rd15+4];
	cvt.u64.u32 	%rd18, %r10;
	cvt.u64.u32 	%rd19, %r63;
	add.s64 	%rd20, %rd19, %rd18;
	shl.b64 	%rd21, %rd20, 2;
	add.s64 	%rd22, %rd1, %rd21;
	ld.global.nc.f32 	%f63, [%rd22+4];
	sub.f32 	%f64, %f62, %f63;
	fma.rn.f32 	%f65, %f64, %f64, %f61;
	ld.global.nc.f32 	%f66, [%rd15+8];
	ld.global.nc.f32 	%f67, [%rd22+8];
	sub.f32 	%f68, %f66, %f67;
	fma.rn.f32 	%f69, %f68, %f68, %f65;
	ld.global.nc.f32 	%f70, [%rd15+12];
	ld.global.nc.f32 	%f71, [%rd22+12];
	sub.f32 	%f72, %f70, %f71;
	fma.rn.f32 	%f92, %f72, %f72, %f69;
	add.s32 	%r63, %r63, 4;
$L__BB0_10:
	setp.eq.s32 	%p14, %r4, 0;
	@%p14 bra 	$L__BB0_15;
	setp.eq.s32 	%p15, %r4, 1;
	@%p15 bra 	$L__BB0_13;
	add.s32 	%r54, %r63, %r2;
	mul.wide.s32 	%rd23, %r54, 4;
	add.s64 	%rd24, %rd2, %rd23;
	ld.global.nc.f32 	%f74, [%rd24];
	add.s32 	%r55, %r63, %r10;
	mul.wide.u32 	%rd25, %r55, 4;
	add.s64 	%rd26, %rd1, %rd25;
	ld.global.nc.f32 	%f75, [%rd26];
	sub.f32 	%f76, %f74, %f75;
	fma.rn.f32 	%f77, %f76, %f76, %f92;
	ld.global.nc.f32 	%f78, [%rd24+4];
	cvt.u64.u32 	%rd27, %r10;
	cvt.u64.u32 	%rd28, %r63;
	add.s64 	%rd29, %rd28, %rd27;
	shl.b64 	%rd30, %rd29, 2;
	add.s64 	%rd31, %rd1, %rd30;
	ld.global.nc.f32 	%f79, [%rd31+4];
	sub.f32 	%f80, %f78, %f79;
	fma.rn.f32 	%f92, %f80, %f80, %f77;
	add.s32 	%r63, %r63, 2;
$L__BB0_13:
	setp.eq.s32 	%p16, %r6, 0;
	@%p16 bra 	$L__BB0_15;
	add.s32 	%r56, %r63, %r2;
	mul.wide.s32 	%rd32, %r56, 4;
	add.s64 	%rd33, %rd2, %rd32;
	ld.global.nc.f32 	%f81, [%rd33];
	add.s32 	%r57, %r63, %r10;
	mul.wide.u32 	%rd34, %r57, 4;
	add.s64 	%rd35, %rd1, %rd34;
	ld.global.nc.f32 	%f82, [%rd35];
	sub.f32 	%f83, %f81, %f82;
	fma.rn.f32 	%f92, %f83, %f83, %f92;
$L__BB0_15:
	setp.lt.f32 	%p17, %f92, %f84;
	selp.b32 	%r73, %r58, %r73, %p17;
	selp.f32 	%f84, %f92, %f84, %p17;
	add.s32 	%r58, %r58, 1;
	setp.eq.s32 	%p18, %r58, %r38;
	@%p18 bra 	$L__BB0_22;
	bra.uni 	$L__BB0_4;
$L__BB0_16:
	and.b32  	%r22, %r38, 3;
	setp.lt.u32 	%p4, %r38, 4;
	mov.f32 	%f94, 0f7F7FFFFF;
	mov.b32 	%r70, 0;
	mov.u32 	%r73, %r70;
	@%p4 bra 	$L__BB0_19;
	and.b32  	%r70, %r38, 2147483644;
	mov.f32 	%f94, 0f7F7FFFFF;
	mov.b32 	%r65, 0;
	mov.u32 	%r73, %r65;
$L__BB0_18:
	setp.gt.f32 	%p5, %f94, 0f00000000;
	selp.b32 	%r73, %r65, %r73, %p5;
	selp.f32 	%f94, 0f00000000, %f94, %p5;
	add.s32 	%r65, %r65, 4;
	setp.ne.s32 	%p6, %r65, %r70;
	@%p6 bra 	$L__BB0_18;
$L__BB0_19:
	setp.eq.s32 	%p7, %r22, 0;
	@%p7 bra 	$L__BB0_22;
	mov.b32 	%r72, 0;
$L__BB0_21:
	.pragma "nounroll";
	setp.gt.f32 	%p8, %f94, 0f00000000;
	selp.b32 	%r73, %r70, %r73, %p8;
	selp.f32 	%f94, 0f00000000, %f94, %p8;
	add.s32 	%r70, %r70, 1;
	add.s32 	%r72, %r72, 1;
	setp.ne.s32 	%p9, %r72, %r22;
	@%p9 bra 	$L__BB0_21;
$L__BB0_22:
	cvta.to.global.u64 	%rd36, %rd7;
	mul.wide.s32 	%rd37, %r1, 4;
	add.s64 	%rd38, %rd36, %rd37;
	st.global.u32 	[%rd38], %r73;
$L__BB0_23:
	ret;

}
	// .globl	_Z11update_sumsPKfPKiPfPiiii
.visible .entry _Z11update_sumsPKfPKiPfPiiii(
	.param .u64 .ptr .align 1 _Z11update_sumsPKfPKiPfPiiii_param_0,
	.param .u64 .ptr .align 1 _Z11update_sumsPKfPKiPfPiiii_param_1,
	.param .u64 .ptr .align 1 _Z11update_sumsPKfPKiPfPiiii_param_2,
	.param .u64 .ptr .align 1 _Z11update_sumsPKfPKiPfPiiii_param_3,
	.param .u32 _Z11update_sumsPKfPKiPfPiiii_param_4,
	.param .u32 _Z11update_sumsPKfPKiPfPiiii_param_5,
	.param .u32 _Z11update_sumsPKfPKiPfPiiii_param_6
)
{
	.reg .pred 	%p<11>;
	.reg .b32 	%r<51>;
	.reg .b32 	%f<59>;
	.reg .b64 	%rd<32>;

	ld.param.u64 	%rd6, [_Z11update_sumsPKfPKiPfPiiii_param_0];
	ld.param.u64 	%rd3, [_Z11update_sumsPKfPKiPfPiiii_param_1];
	ld.param.u64 	%rd5, [_Z11update_sumsPKfPKiPfPiiii_param_3];
	ld.param.u32 	%r31, [_Z11update_sumsPKfPKiPfPiiii_param_4];
	ld.param.u32 	%r30, [_Z11update_sumsPKfPKiPfPiiii_param_6];
	cvta.to.global.u64 	%rd1, %rd6;
	mov.u32 	%r32, %ctaid.x;
	mov.u32 	%r33, %ntid.x;
	mov.u32 	%r34, %tid.x;
	mad.lo.s32 	%r1, %r32, %r33, %r34;
	setp.ge.s32 	%p1, %r1, %r31;
	@%p1 bra 	$L__BB1_14;
	cvta.to.global.u64 	%rd7, %rd3;
	cvta.to.global.u64 	%rd8, %rd5;
	mul.wide.s32 	%rd9, %r1, 4;
	add.s64 	%rd10, %rd7, %rd9;
	ld.global.nc.u32 	%r2, [%rd10];
	mul.wide.s32 	%rd11, %r2, 4;
	add.s64 	%rd12, %rd8, %rd11;
	atom.global.add.u32 	%r35, [%rd12], 1;
	setp.lt.s32 	%p2, %r30, 1;
	@%p2 bra 	$L__BB1_14;
	mul.lo.s32 	%r3, %r2, %r30;
	mul.lo.s32 	%r4, %r30, %r1;
	setp.lt.u32 	%p3, %r30, 16;
	mov.b32 	%r46, 0;
	@%p3 bra 	$L__BB1_5;
	and.b32  	%r46, %r30, 2147483632;
	neg.s32 	%r44, %r46;
	mov.u32 	%r42, %r4;
	mov.u32 	%r43, %r3;
$L__BB1_4:
	.pragma "nounroll";
	ld.param.u64 	%rd30, [_Z11update_sumsPKfPKiPfPiiii_param_2];
	mul.wide.s32 	%rd13, %r43, 4;
	cvta.to.global.u64 	%rd14, %rd30;
	add.s64 	%rd15, %rd14, %rd13;
	mul.wide.s32 	%rd16, %r42, 4;
	add.s64 	%rd17, %rd1, %rd16;
	ld.global.nc.f32 	%f1, [%rd17];
	atom.global.add.f32 	%f2, [%rd15], %f1;
	ld.global.nc.f32 	%f3, [%rd17+4];
	atom.global.add.f32 	%f4, [%rd15+4], %f3;
	ld.global.nc.f32 	%f5, [%rd17+8];
	atom.global.add.f32 	%f6, [%rd15+8], %f5;
	ld.global.nc.f32 	%f7, [%rd17+12];
	atom.global.add.f32 	%f8, [%rd15+12], %f7;
	ld.global.nc.f32 	%f9, [%rd17+16];
	atom.global.add.f32 	%f10, [%rd15+16], %f9;
	ld.global.nc.f32 	%f11, [%rd17+20];
	atom.global.add.f32 	%f12, [%rd15+20], %f11;
	ld.global.nc.f32 	%f13, [%rd17+24];
	atom.global.add.f32 	%f14, [%rd15+24], %f13;
	ld.global.nc.f32 	%f15, [%rd17+28];
	atom.global.add.f32 	%f16, [%rd15+28], %f15;
	ld.global.nc.f32 	%f17, [%rd17+32];
	atom.global.add.f32 	%f18, [%rd15+32], %f17;
	ld.global.nc.f32 	%f19, [%rd17+36];
	atom.global.add.f32 	%f20, [%rd15+36], %f19;
	ld.global.nc.f32 	%f21, [%rd17+40];
	atom.global.add.f32 	%f22, [%rd15+40], %f21;
	ld.global.nc.f32 	%f23, [%rd17+44];
	atom.global.add.f32 	%f24, [%rd15+44], %f23;
	ld.global.nc.f32 	%f25, [%rd17+48];
	atom.global.add.f32 	%f26, [%rd15+48], %f25;
	ld.global.nc.f32 	%f27, [%rd17+52];
	atom.global.add.f32 	%f28, [%rd15+52], %f27;
	ld.global.nc.f32 	%f29, [%rd17+56];
	atom.global.add.f32 	%f30, [%rd15+56], %f29;
	ld.global.nc.f32 	%f31, [%rd17+60];
	atom.global.add.f32 	%f32, [%rd15+60], %f31;
	add.s32 	%r44, %r44, 16;
	add.s32 	%r43, %r43, 16;
	add.s32 	%r42, %r42, 16;
	setp.ne.s32 	%p4, %r44, 0;
	@%p4 bra 	$L__BB1_4;
$L__BB1_5:
	and.b32  	%r14, %r30, 15;
	setp.eq.s32 	%p5, %r14, 0;
	@%p5 bra 	$L__BB1_14;
	ld.param.u64 	%rd31, [_Z11update_sumsPKfPKiPfPiiii_param_2];
	cvta.to.global.u64 	%rd2, %rd31;
	and.b32  	%r15, %r30, 7;
	setp.lt.u32 	%p6, %r14, 8;
	@%p6 bra 	$L__BB1_8;
	add.s32 	%r38, %r46, %r3;
	mul.wide.s32 	%rd18, %r38, 4;
	add.s64 	%rd19, %rd2, %rd18;
	add.s32 	%r39, %r46, %r4;
	mul.wide.s32 	%rd20, %r39, 4;
	add.s64 	%rd21, %rd1, %rd20;
	ld.global.nc.f32 	%f33, [%rd21];
	atom.global.add.f32 	%f34, [%rd19], %f33;
	ld.global.nc.f32 	%f35, [%rd21+4];
	atom.global.add.f32 	%f36, [%rd19+4], %f35;
	ld.global.nc.f32 	%f37, [%rd21+8];
	atom.global.add.f32 	%f38, [%rd19+8], %f37;
	ld.global.nc.f32 	%f39, [%rd21+12];
	atom.global.add.f32 	%f40, [%rd19+12], %f39;
	ld.global.nc.f32 	%f41, [%rd21+16];
	atom.global.add.f32 	%f42, [%rd19+16], %f41;
	ld.global.nc.f32 	%f43, [%rd21+20];
	atom.global.add.f32 	%f44, [%rd19+20], %f43;
	ld.global.nc.f32 	%f45, [%rd21+24];
	atom.global.add.f32 	%f46, [%rd19+24], %f45;
	ld.global.nc.f32 	%f47, [%rd21+28];
	atom.global.add.f32 	%f48, [%rd19+28], %f47;
	add.s32 	%r46, %r46, 8;
$L__BB1_8:
	setp.eq.s32 	%p7, %r15, 0;
	@%p7 bra 	$L__BB1_14;
	and.b32  	%r18, %r30, 3;
	setp.lt.u32 	%p8, %r15, 4;
	@%p8 bra 	$L__BB1_11;
	add.s32 	%r40, %r46, %r3;
	mul.wide.s32 	%rd22, %r40, 4;
	add.s64 	%rd23, %rd2, %rd22;
	add.s32 	%r41, %r46, %r4;
	mul.wide.s32 	%rd24, %r41, 4;
	add.s64 	%rd25, %rd1, %rd24;
	ld.global.nc.f32 	%f49, [%rd25];
	atom.global.add.f32 	%f50, [%rd23], %f49;
	ld.global.nc.f32 	%f51, [%rd25+4];
	atom.global.add.f32 	%f52, [%rd23+4], %f51;
	ld.global.nc.f32 	%f53, [%rd25+8];
	atom.global.add.f32 	%f54, [%rd23+8], %f53;
	ld.global.nc.f32 	%f55, [%rd25+12];
	atom.global.add.f32 	%f56, [%rd23+12], %f55;
	add.s32 	%r46, %r46, 4;
$L__BB1_11:
	setp.eq.s32 	%p9, %r18, 0;
	@%p9 bra 	$L__BB1_14;
	add.s32 	%r50, %r46, %r4;
	add.s32 	%r49, %r46, %r3;
	neg.s32 	%r48, %r18;
$L__BB1_13:
	.pragma "nounroll";
	mul.wide.s32 	%rd26, %r50, 4;
	add.s64 	%rd27, %rd1, %rd26;
	mul.wide.s32 	%rd28, %r49, 4;
	add.s64 	%rd29, %rd2, %rd28;
	ld.global.nc.f32 	%f57, [%rd27];
	atom.global.add.f32 	%f58, [%rd29], %f57;
	add.s32 	%r50, %r50, 1;
	add.s32 	%r49, %r49, 1;
	add.s32 	%r48, %r48, 1;
	setp.ne.s32 	%p10, %r48, 0;
	@%p10 bra 	$L__BB1_13;
$L__BB1_14:
	ret;

}
	// .globl	_Z18finalize_centroidsPfS_Piii
.visible .entry _Z18finalize_centroidsPfS_Piii(
	.param .u64 .ptr .align 1 _Z18finalize_centroidsPfS_Piii_param_0,
	.param .u64 .ptr .align 1 _Z18finalize_centroidsPfS_Piii_param_1,
	.param .u64 .ptr .align 1 _Z18finalize_centroidsPfS_Piii_param_2,
	.param .u32 _Z18finalize_centroidsPfS_Piii_param_3,
	.param .u32 _Z18finalize_centroidsPfS_Piii_param_4
)
{
	.reg .pred 	%p<11>;
	.reg .b32 	%r<40>;
	.reg .b32 	%f<60>;
	.reg .b64 	%rd<23>;

	ld.param.u64 	%rd6, [_Z18finalize_centroidsPfS_Piii_param_0];
	ld.param.u64 	%rd7, [_Z18finalize_centroidsPfS_Piii_param_1];
	ld.param.u64 	%rd5, [_Z18finalize_centroidsPfS_Piii_param_2];
	ld.param.u32 	%r25, [_Z18finalize_centroidsPfS_Piii_param_3];
	ld.param.u32 	%r24, [_Z18finalize_centroidsPfS_Piii_param_4];
	cvta.to.global.u64 	%rd1, %rd6;
	cvta.to.global.u64 	%rd2, %rd7;
	mov.u32 	%r26, %ctaid.x;
	mov.u32 	%r27, %ntid.x;
	mov.u32 	%r28, %tid.x;
	mad.lo.s32 	%r1, %r26, %r27, %r28;
	setp.ge.s32 	%p1, %r1, %r25;
	@%p1 bra 	$L__BB2_14;
	cvta.to.global.u64 	%rd8, %rd5;
	mul.wide.s32 	%rd9, %r1, 4;
	add.s64 	%rd10, %rd8, %rd9;
	ld.global.u32 	%r2, [%rd10];
	min.s32 	%r29, %r2, %r24;
	setp.lt.s32 	%p2, %r29, 1;
	@%p2 bra 	$L__BB2_14;
	mul.lo.s32 	%r3, %r24, %r1;
	cvt.rn.f32.u32 	%f1, %r2;
	and.b32  	%r4, %r24, 15;
	setp.lt.u32 	%p3, %r24, 16;
	mov.b32 	%r36, 0;
	@%p3 bra 	$L__BB2_5;
	and.b32  	%r36, %r24, 2147483632;
	neg.s32 	%r34, %r36;
	add.s64 	%rd3, %rd2, 32;
	add.s64 	%rd4, %rd1, 32;
	mov.u32 	%r33, %r3;
$L__BB2_4:
	.pragma "nounroll";
	mul.wide.s32 	%rd11, %r33, 4;
	add.s64 	%rd12, %rd3, %rd11;
	add.s64 	%rd13, %rd4, %rd11;
	ld.global.f32 	%f2, [%rd12+-32];
	div.rn.f32 	%f3, %f2, %f1;
	st.global.f32 	[%rd13+-32], %f3;
	ld.global.f32 	%f4, [%rd12+-28];
	div.rn.f32 	%f5, %f4, %f1;
	st.global.f32 	[%rd13+-28], %f5;
	ld.global.f32 	%f6, [%rd12+-24];
	div.rn.f32 	%f7, %f6, %f1;
	st.global.f32 	[%rd13+-24], %f7;
	ld.global.f32 	%f8, [%rd12+-20];
	div.rn.f32 	%f9, %f8, %f1;
	st.global.f32 	[%rd13+-20], %f9;
	ld.global.f32 	%f10, [%rd12+-16];
	div.rn.f32 	%f11, %f10, %f1;
	st.global.f32 	[%rd13+-16], %f11;
	ld.global.f32 	%f12, [%rd12+-12];
	div.rn.f32 	%f13, %f12, %f1;
	st.global.f32 	[%rd13+-12], %f13;
	ld.global.f32 	%f14, [%rd12+-8];
	div.rn.f32 	%f15, %f14, %f1;
	st.global.f32 	[%rd13+-8], %f15;
	ld.global.f32 	%f16, [%rd12+-4];
	div.rn.f32 	%f17, %f16, %f1;
	st.global.f32 	[%rd13+-4], %f17;
	ld.global.f32 	%f18, [%rd12];
	div.rn.f32 	%f19, %f18, %f1;
	st.global.f32 	[%rd13], %f19;
	ld.global.f32 	%f20, [%rd12+4];
	div.rn.f32 	%f21, %f20, %f1;
	st.global.f32 	[%rd13+4], %f21;
	ld.global.f32 	%f22, [%rd12+8];
	div.rn.f32 	%f23, %f22, %f1;
	st.global.f32 	[%rd13+8], %f23;
	ld.global.f32 	%f24, [%rd12+12];
	div.rn.f32 	%f25, %f24, %f1;
	st.global.f32 	[%rd13+12], %f25;
	ld.global.f32 	%f26, [%rd12+16];
	div.rn.f32 	%f27, %f26, %f1;
	st.global.f32 	[%rd13+16], %f27;
	ld.global.f32 	%f28, [%rd12+20];
	div.rn.f32 	%f29, %f28, %f1;
	st.global.f32 	[%rd13+20], %f29;
	ld.global.f32 	%f30, [%rd12+24];
	div.rn.f32 	%f31, %f30, %f1;
	st.global.f32 	[%rd13+24], %f31;
	ld.global.f32 	%f32, [%rd12+28];
	div.rn.f32 	%f33, %f32, %f1;
	st.global.f32 	[%rd13+28], %f33;
	add.s32 	%r34, %r34, 16;
	add.s32 	%r33, %r33, 16;
	setp.ne.s32 	%p4, %r34, 0;
	@%p4 bra 	$L__BB2_4;
$L__BB2_5:
	setp.eq.s32 	%p5, %r4, 0;
	@%p5 bra 	$L__BB2_14;
	and.b32  	%r12, %r24, 7;
	setp.lt.u32 	%p6, %r4, 8;
	@%p6 bra 	$L__BB2_8;
	add.s32 	%r31, %r36, %r3;
	mul.wide.s32 	%rd14, %r31, 4;
	add.s64 	%rd15, %rd2, %rd14;
	ld.global.f32 	%f34, [%rd15];
	div.rn.f32 	%f35, %f34, %f1;
	add.s64 	%rd16, %rd1, %rd14;
	st.global.f32 	[%rd16], %f35;
	ld.global.f32 	%f36, [%rd15+4];
	div.rn.f32 	%f37, %f36, %f1;
	st.global.f32 	[%rd16+4], %f37;
	ld.global.f32 	%f38, [%rd15+8];
	div.rn.f32 	%f39, %f38, %f1;
	st.global.f32 	[%rd16+8], %f39;
	ld.global.f32 	%f40, [%rd15+12];
	div.rn.f32 	%f41, %f40, %f1;
	st.global.f32 	[%rd16+12], %f41;
	ld.global.f32 	%f42, [%rd15+16];
	div.rn.f32 	%f43, %f42, %f1;
	st.global.f32 	[%rd16+16], %f43;
	ld.global.f32 	%f44, [%rd15+20];
	div.rn.f32 	%f45, %f44, %f1;
	st.global.f32 	[%rd16+20], %f45;
	ld.global.f32 	%f46, [%rd15+24];
	div.rn.f32 	%f47, %f46, %f1;
	st.global.f32 	[%rd16+24], %f47;
	ld.global.f32 	%f48, [%rd15+28];
	div.rn.f32 	%f49, %f48, %f1;
	st.global.f32 	[%rd16+28], %f49;
	add.s32 	%r36, %r36, 8;
$L__BB2_8:
	setp.eq.s32 	%p7, %r12, 0;
	@%p7 bra 	$L__BB2_14;
	and.b32  	%r15, %r24, 3;
	setp.lt.u32 	%p8, %r12, 4;
	@%p8 bra 	$L__BB2_11;
	add.s32 	%r32, %r36, %r3;
	mul.wide.s32 	%rd17, %r32, 4;
	add.s64 	%rd18, %rd2, %rd17;
	ld.global.f32 	%f50, [%rd18];
	div.rn.f32 	%f51, %f50, %f1;
	add.s64 	%rd19, %rd1, %rd17;
	st.global.f32 	[%rd19], %f51;
	ld.global.f32 	%f52, [%rd18+4];
	div.rn.f32 	%f53, %f52, %f1;
	st.global.f32 	[%rd19+4], %f53;
	ld.global.f32 	%f54, [%rd18+8];
	div.rn.f32 	%f55, %f54, %f1;
	st.global.f32 	[%rd19+8], %f55;
	ld.global.f32 	%f56, [%rd18+12];
	div.rn.f32 	%f57, %f56, %f1;
	st.global.f32 	[%rd19+12], %f57;
	add.s32 	%r36, %r36, 4;
$L__BB2_11:
	setp.eq.s32 	%p9, %r15, 0;
	@%p9 bra 	$L__BB2_14;
	add.s32 	%r39, %r36, %r3;
	neg.s32 	%r38, %r15;
$L__BB2_13:
	.pragma "nounroll";
	mul.wide.s32 	%rd20, %r39, 4;
	add.s64 	%rd21, %rd1, %rd20;
	add.s64 	%rd22, %rd2, %rd20;
	ld.global.f32 	%f58, [%rd22];
	div.rn.f32 	%f59, %f58, %f1;
	st.global.f32 	[%rd21], %f59;
	add.s32 	%r39, %r39, 1;
	add.s32 	%r38, %r38, 1;
	setp.ne.s32 	%p10, %r38, 0;
	@%p10 bra 	$L__BB2_13;
$L__BB2_14:
	ret;

}


// ===== COMPILED SASS (sm_100) =====

	.target	sm_100

	.elftype	@"ET_EXEC"


//--------------------- .note.nv.tkinfo           --------------------------
	.section	.note.nv.tkinfo,"",@"SHT_NOTE"
	.sectionflags	@"SHF_NOTE_NV_TKINFO"
	.tkinfo
        /*0018*/ 	.word	0x00000002
        /*0030*/ 	.string	""
        /*0030*/ 	.string	"ptxas"
        /*0030*/ 	.string	"Cuda compilation tools, release 13.0, V13.0.88"
        /*0030*/ 	.string	"Build cuda_13.0.r13.0/compiler.36424714_0"
        /*0030*/ 	.string	"-arch sm_100 -m 64 "



//--------------------- .note.nv.cuinfo           --------------------------
	.section	.note.nv.cuinfo,"",@"SHT_NOTE"
	.sectionflags	@"SHF_NOTE_NV_CUINFO"
        /*0018*/ 	.short	0x0002
        /*001a*/ 	.short	0x0064
        /*001c*/ 	.short	0x0082
	.zero		2


//--------------------- .nv.info                  --------------------------
	.section	.nv.info,"",@"SHT_CUDA_INFO"
	.align	4


	//----- nvinfo : EIATTR_REGCOUNT
	.align		4
        /*0000*/ 	.byte	0x04, 0x2f
        /*0002*/ 	.short	(.L_1 - .L_0)
	.align		4
.L_0:
        /*0004*/ 	.word	index@(_Z15assign_clustersPKfS0_Piiii)
        /*0008*/ 	.word	0x0000001f


	//----- nvinfo : EIATTR_FRAME_SIZE
	.align		4
.L_1:
        /*000c*/ 	.byte	0x04, 0x11
        /*000e*/ 	.short	(.L_3 - .L_2)
	.align		4
.L_2:
        /*0010*/ 	.word	index@(_Z15assign_clustersPKfS0_Piiii)
        /*0014*/ 	.word	0x00000000


	//----- nvinfo : EIATTR_REGCOUNT
	.align		4
.L_3:
        /*0018*/ 	.byte	0x04, 0x2f
        /*001a*/ 	.short	(.L_5 - .L_4)
	.align		4
.L_4:
        /*001c*/ 	.word	index@(_Z11update_sumsPKfPKiPfPiiii)
        /*0020*/ 	.word	0x00000020


	//----- nvinfo : EIATTR_FRAME_SIZE
	.align		4
.L_5:
        /*0024*/ 	.byte	0x04, 0x11
        /*0026*/ 	.short	(.L_7 - .L_6)
	.align		4
.L_6:
        /*0028*/ 	.word	index@(_Z11update_sumsPKfPKiPfPiiii)
        /*002c*/ 	.word	0x00000000


	//----- nvinfo : EIATTR_REGCOUNT
	.align		4
.L_7:
        /*0030*/ 	.byte	0x04, 0x2f
        /*0032*/ 	.short	(.L_9 - .L_8)
	.align		4
.L_8:
        /*0034*/ 	.word	index@(_Z18finalize_centroidsPfS_Piii)
        /*0038*/ 	.word	0x00000016


	//----- nvinfo : EIATTR_FRAME_SIZE
	.align		4
.L_9:
        /*003c*/ 	.byte	0x04, 0x11
        /*003e*/ 	.short	(.L_11 - .L_10)
	.align		4
.L_10:
        /*0040*/ 	.word	index@($__internal_0_$__cuda_sm3x_div_rn_noftz_f32_slowpath)
        /*0044*/ 	.word	0x00000000


	//----- nvinfo : EIATTR_FRAME_SIZE
	.align		4
.L_11:
        /*0048*/ 	.byte	0x04, 0x11
        /*004a*/ 	.short	(.L_13 - .L_12)
	.align		4
.L_12:
        /*004c*/ 	.word	index@(_Z18finalize_centroidsPfS_Piii)
        /*0050*/ 	.word	0x00000000


	//----- nvinfo : EIATTR_MIN_STACK_SIZE
	.align		4
.L_13:
        /*0054*/ 	.byte	0x04, 0x12
        /*0056*/ 	.short	(.L_15 - .L_14)
	.align		4
.L_14:
        /*0058*/ 	.word	index@(_Z18finalize_centroidsPfS_Piii)
        /*005c*/ 	.word	0x00000000


	//----- nvinfo : EIATTR_MIN_STACK_SIZE
	.align		4
.L_15:
        /*0060*/ 	.byte	0x04, 0x12
        /*0062*/ 	.short	(.L_17 - .L_16)
	.align		4
.L_16:
        /*0064*/ 	.word	index@(_Z11update_sumsPKfPKiPfPiiii)
        /*0068*/ 	.word	0x00000000


	//----- nvinfo : EIATTR_MIN_STACK_SIZE
	.align		4
.L_17:
        /*006c*/ 	.byte	0x04, 0x12
        /*006e*/ 	.short	(.L_19 - .L_18)
	.align		4
.L_18:
        /*0070*/ 	.word	index@(_Z15assign_clustersPKfS0_Piiii)
        /*0074*/ 	.word	0x00000000
.L_19:


//--------------------- .nv.compat                --------------------------
	.section	.nv.compat,"",@"SHT_CUDA_COMPAT_INFO"
	.align	4
        /*0000*/ 	.byte	0x02, 0x09, 0x00, 0x00, 0x02, 0x02, 0x01, 0x00, 0x02, 0x05, 0x05, 0x00, 0x03, 0x07, 0x01, 0x01
        /*0010*/ 	.byte	0x02, 0x03, 0x00, 0x00, 0x02, 0x06, 0x01, 0x00, 0x04, 0x0b, 0x08, 0x00, 0x01, 0x00, 0x00, 0x00
        /*0020*/ 	.byte	0x00, 0x00, 0x00, 0x00


//--------------------- .nv.info._Z18finalize_centroidsPfS_Piii --------------------------
	.section	.nv.info._Z18finalize_centroidsPfS_Piii,"",@"SHT_CUDA_INFO"
	.sectionflags	@""
	.align	4


	//----- nvinfo : EIATTR_CUDA_API_VERSION
	.align		4
        /*0000*/ 	.byte	0x04, 0x37
        /*0002*/ 	.short	(.L_21 - .L_20)
.L_20:
        /*0004*/ 	.word	0x00000082


	//----- nvinfo : EIATTR_KPARAM_INFO
	.align		4
.L_21:
        /*0008*/ 	.byte	0x04, 0x17
        /*000a*/ 	.short	(.L_23 - .L_22)
.L_22:
        /*000c*/ 	.word	0x00000000
        /*0010*/ 	.short	0x0004
        /*0012*/ 	.short	0x001c
        /*0014*/ 	.byte	0x00, 0xf0, 0x11, 0x00


	//----- nvinfo : EIATTR_KPARAM_INFO
	.align		4
.L_23:
        /*0018*/ 	.byte	0x04, 0x17
        /*001a*/ 	.short	(.L_25 - .L_24)
.L_24:
        /*001c*/ 	.word	0x00000000
        /*0020*/ 	.short	0x0003
        /*0022*/ 	.short	0x0018
        /*0024*/ 	.byte	0x00, 0xf0, 0x11, 0x00


	//----- nvinfo : EIATTR_KPARAM_INFO
	.align		4
.L_25:
        /*0028*/ 	.byte	0x04, 0x17
        /*002a*/ 	.short	(.L_27 - .L_26)
.L_26:
        /*002c*/ 	.word	0x00000000
        /*0030*/ 	.short	0x0002
        /*0032*/ 	.short	0x0010
        /*0034*/ 	.byte	0x00, 0xf5, 0x21, 0x00


	//----- nvinfo : EIATTR_KPARAM_INFO
	.align		4
.L_27:
        /*0038*/ 	.byte	0x04, 0x17
        /*003a*/ 	.short	(.L_29 - .L_28)
.L_28:
        /*003c*/ 	.word	0x00000000
        /*0040*/ 	.short	0x0001
        /*0042*/ 	.short	0x0008
        /*0044*/ 	.byte	0x00, 0xf5, 0x21, 0x00


	//----- nvinfo : EIATTR_KPARAM_INFO
	.align		4
.L_29:
        /*0048*/ 	.byte	0x04, 0x17
        /*004a*/ 	.short	(.L_31 - .L_30)
.L_30:
        /*004c*/ 	.word	0x00000000
        /*0050*/ 	.short	0x0000
        /*0052*/ 	.short	0x0000
        /*0054*/ 	.byte	0x00, 0xf5, 0x21, 0x00


	//----- nvinfo : EIATTR_SPARSE_MMA_MASK
	.align		4
.L_31:
        /*0058*/ 	.byte	0x03, 0x50
        /*005a*/ 	.short	0x0000


	//----- nvinfo : EIATTR_MAXREG_COUNT
	.align		4
        /*005c*/ 	.byte	0x03, 0x1b
        /*005e*/ 	.short	0x00ff


	//----- nvinfo : EIATTR_MERCURY_ISA_VERSION
	.align		4
        /*0060*/ 	.byte	0x03, 0x5f
        /*0062*/ 	.short	0x0101


	//----- nvinfo : EIATTR_VRC_CTA_INIT_COUNT
	.align		4
        /*0064*/ 	.byte	0x02, 0x4a
	.zero		1
	.zero		1


	//----- nvinfo : EIATTR_EXIT_INSTR_OFFSETS
	.align		4
        /*0068*/ 	.byte	0x04, 0x1c
        /*006a*/ 	.short	(.L_33 - .L_32)


	//   ....[0]....
.L_32:
        /*006c*/ 	.word	0x00000070


	//   ....[1]....
        /*0070*/ 	.word	0x000000f0


	//   ....[2]....
        /*0074*/ 	.word	0x00001200


	//   ....[3]....
        /*0078*/ 	.word	0x00001a80


	//   ....[4]....
        /*007c*/ 	.word	0x00001f20


	//   ....[5]....
        /*0080*/ 	.word	0x000020c0


	//----- nvinfo : EIATTR_CRS_STACK_SIZE
	.align		4
.L_33:
        /*0084*/ 	.byte	0x04, 0x1e
        /*0086*/ 	.short	(.L_35 - .L_34)
.L_34:
        /*0088*/ 	.word	0x00000000


	//----- nvinfo : EIATTR_CBANK_PARAM_SIZE
	.align		4
.L_35:
        /*008c*/ 	.byte	0x03, 0x19
        /*008e*/ 	.short	0x0020


	//----- nvinfo : EIATTR_PARAM_CBANK
	.align		4
        /*0090*/ 	.byte	0x04, 0x0a
        /*0092*/ 	.short	(.L_37 - .L_36)
	.align		4
.L_36:
        /*0094*/ 	.word	index@(.nv.constant0._Z18finalize_centroidsPfS_Piii)
        /*0098*/ 	.short	0x0380
        /*009a*/ 	.short	0x0020


	//----- nvinfo : EIATTR_SW_WAR
	.align		4
.L_37:
        /*009c*/ 	.byte	0x04, 0x36
        /*009e*/ 	.short	(.L_39 - .L_38)
.L_38:
        /*00a0*/ 	.word	0x00000008
.L_39:


//--------------------- .nv.info._Z11update_sumsPKfPKiPfPiiii --------------------------
	.section	.nv.info._Z11update_sumsPKfPKiPfPiiii,"",@"SHT_CUDA_INFO"
	.sectionflags	@""
	.align	4


	//----- nvinfo : EIATTR_CUDA_API_VERSION
	.align		4
        /*0000*/ 	.byte	0x04, 0x37
        /*0002*/ 	.short	(.L_41 - .L_40)
.L_40:
        /*0004*/ 	.word	0x00000082


	//----- nvinfo : EIATTR_KPARAM_INFO
	.align		4
.L_41:
        /*0008*/ 	.byte	0x04, 0x17
        /*000a*/ 	.short	(.L_43 - .L_42)
.L_42:
        /*000c*/ 	.word	0x00000000
        /*0010*/ 	.short	0x0006
        /*0012*/ 	.short	0x0028
        /*0014*/ 	.byte	0x00, 0xf0, 0x11, 0x00


	//----- nvinfo : EIATTR_KPARAM_INFO
	.align		4
.L_43:
        /*0018*/ 	.byte	0x04, 0x17
        /*001a*/ 	.short	(.L_45 - .L_44)
.L_44:
        /*001c*/ 	.word	0x00000000
        /*0020*/ 	.short	0x0005
        /*0022*/ 	.short	0x0024
        /*0024*/ 	.byte	0x00, 0xf0, 0x11, 0x00


	//----- nvinfo : EIATTR_KPARAM_INFO
	.align		4
.L_45:
        /*0028*/ 	.byte	0x04, 0x17
        /*002a*/ 	.short	(.L_47 - .L_46)
.L_46:
        /*002c*/ 	.word	0x00000000
        /*0030*/ 	.short	0x0004
        /*0032*/ 	.short	0x0020
        /*0034*/ 	.byte	0x00, 0xf0, 0x11, 0x00


	//----- nvinfo : EIATTR_KPARAM_INFO
	.align		4
.L_47:
        /*0038*/ 	.byte	0x04, 0x17
        /*003a*/ 	.short	(.L_49 - .L_48)
.L_48:
        /*003c*/ 	.word	0x00000000
        /*0040*/ 	.short	0x0003
        /*0042*/ 	.short	0x0018
        /*0044*/ 	.byte	0x00, 0xf5, 0x21, 0x00


	//----- nvinfo : EIATTR_KPARAM_INFO
	.align		4
.L_49:
        /*0048*/ 	.byte	0x04, 0x17
        /*004a*/ 	.short	(.L_51 - .L_50)
.L_50:
        /*004c*/ 	.word	0x00000000
        /*0050*/ 	.short	0x0002
        /*0052*/ 	.short	0x0010
        /*0054*/ 	.byte	0x00, 0xf5, 0x21, 0x00


	//----- nvinfo : EIATTR_KPARAM_INFO
	.align		4
.L_51:
        /*0058*/ 	.byte	0x04, 0x17
        /*005a*/ 	.short	(.L_53 - .L_52)
.L_52:
        /*005c*/ 	.word	0x00000000
        /*0060*/ 	.short	0x0001
        /*0062*/ 	.short	0x0008
        /*0064*/ 	.byte	0x00, 0xf5, 0x21, 0x00


	//----- nvinfo : EIATTR_KPARAM_INFO
	.align		4
.L_53:
        /*0068*/ 	.byte	0x04, 0x17
        /*006a*/ 	.short	(.L_55 - .L_54)
.L_54:
        /*006c*/ 	.word	0x00000000
        /*0070*/ 	.short	0x0000
        /*0072*/ 	.short	0x0000
        /*0074*/ 	.byte	0x00, 0xf5, 0x21, 0x00


	//----- nvinfo : EIATTR_SPARSE_MMA_MASK
	.align		4
.L_55:
        /*0078*/ 	.byte	0x03, 0x50
        /*007a*/ 	.short	0x0000


	//----- nvinfo : EIATTR_MAXREG_COUNT
	.align		4
        /*007c*/ 	.byte	0x03, 0x1b
        /*007e*/ 	.short	0x00ff


	//----- nvinfo : EIATTR_MERCURY_ISA_VERSION
	.align		4
        /*0080*/ 	.byte	0x03, 0x5f
        /*0082*/ 	.short	0x0101


	//----- nvinfo : EIATTR_VRC_CTA_INIT_COUNT
	.align		4
        /*0084*/ 	.byte	0x02, 0x4a
	.zero		1
	.zero		1


	//----- nvinfo : EIATTR_EXIT_INSTR_OFFSETS
	.align		4
        /*0088*/ 	.byte	0x04, 0x1c
        /*008a*/ 	.short	(.L_57 - .L_56)


	//   ....[0]....
.L_56:
        /*008c*/ 	.word	0x00000070


	//   ....[1]....
        /*0090*/ 	.word	0x00000120


	//   ....[2]....
        /*0094*/ 	.word	0x00000460


	//   ....[3]....
        /*0098*/ 	.word	0x00000620


	//   ....[4]....
        /*009c*/ 	.word	0x00000760


	//   ....[5]....
        /*00a0*/ 	.word	0x00000850


	//----- nvinfo : EIATTR_CBANK_PARAM_SIZE
	.align		4
.L_57:
        /*00a4*/ 	.byte	0x03, 0x19
        /*00a6*/ 	.short	0x002c


	//----- nvinfo : EIATTR_PARAM_CBANK
	.align		4
        /*00a8*/ 	.byte	0x04, 0x0a
        /*00aa*/ 	.short	(.L_59 - .L_58)
	.align		4
.L_58:
        /*00ac*/ 	.word	index@(.nv.constant0._Z11update_sumsPKfPKiPfPiiii)
        /*00b0*/ 	.short	0x0380
        /*00b2*/ 	.short	0x002c


	//----- nvinfo : EIATTR_SW_WAR
	.align		4
.L_59:
        /*00b4*/ 	.byte	0x04, 0x36
        /*00b6*/ 	.short	(.L_61 - .L_60)
.L_60:
        /*00b8*/ 	.word	0x00000008
.L_61:


//--------------------- .nv.info._Z15assign_clustersPKfS0_Piiii --------------------------
	.section	.nv.info._Z15assign_clustersPKfS0_Piiii,"",@"SHT_CUDA_INFO"
	.sectionflags	@""
	.align	4


	//----- nvinfo : EIATTR_CUDA_API_VERSION
	.align		4
        /*0000*/ 	.byte	0x04, 0x37
        /*0002*/ 	.short	(.L_63 - .L_62)
.L_62:
        /*0004*/ 	.word	0x00000082


	//----- nvinfo : EIATTR_KPARAM_INFO
	.align		4
.L_63:
        /*0008*/ 	.byte	0x04, 0x17
        /*000a*/ 	.short	(.L_65 - .L_64)
.L_64:
        /*000c*/ 	.word	0x00000000
        /*0010*/ 	.short	0x0005
        /*0012*/ 	.short	0x0020
        /*0014*/ 	.byte	0x00, 0xf0, 0x11, 0x00


	//----- nvinfo : EIATTR_KPARAM_INFO
	.align		4
.L_65:
        /*0018*/ 	.byte	0x04, 0x17
        /*001a*/ 	.short	(.L_67 - .L_66)
.L_66:
        /*001c*/ 	.word	0x00000000
        /*0020*/ 	.short	0x0004
        /*0022*/ 	.short	0x001c
        /*0024*/ 	.byte	0x00, 0xf0, 0x11, 0x00


	//----- nvinfo : EIATTR_KPARAM_INFO
	.align		4
.L_67:
        /*0028*/ 	.byte	0x04, 0x17
        /*002a*/ 	.short	(.L_69 - .L_68)
.L_68:
        /*002c*/ 	.word	0x00000000
        /*0030*/ 	.short	0x0003
        /*0032*/ 	.short	0x0018
        /*0034*/ 	.byte	0x00, 0xf0, 0x11, 0x00


	//----- nvinfo : EIATTR_KPARAM_INFO
	.align		4
.L_69:
        /*0038*/ 	.byte	0x04, 0x17
        /*003a*/ 	.short	(.L_71 - .L_70)
.L_70:
        /*003c*/ 	.word	0x00000000
        /*0040*/ 	.short	0x0002
        /*0042*/ 	.short	0x0010
        /*0044*/ 	.byte	0x00, 0xf5, 0x21, 0x00


	//----- nvinfo : EIATTR_KPARAM_INFO
	.align		4
.L_71:
        /*0048*/ 	.byte	0x04, 0x17
        /*004a*/ 	.short	(.L_73 - .L_72)
.L_72:
        /*004c*/ 	.word	0x00000000
        /*0050*/ 	.short	0x0001
        /*0052*/ 	.short	0x0008
        /*0054*/ 	.byte	0x00, 0xf5, 0x21, 0x00


	//----- nvinfo : EIATTR_KPARAM_INFO
	.align		4
.L_73:
        /*0058*/ 	.byte	0x04, 0x17
        /*005a*/ 	.short	(.L_75 - .L_74)
.L_74:
        /*005c*/ 	.word	0x00000000
        /*0060*/ 	.short	0x0000
        /*0062*/ 	.short	0x0000
        /*0064*/ 	.byte	0x00, 0xf5, 0x21, 0x00


	//----- nvinfo : EIATTR_SPARSE_MMA_MASK
	.align		4
.L_75:
        /*0068*/ 	.byte	0x03, 0x50
        /*006a*/ 	.short	0x0000


	//----- nvinfo : EIATTR_MAXREG_COUNT
	.align		4
        /*006c*/ 	.byte	0x03, 0x1b
        /*006e*/ 	.short	0x00ff


	//----- nvinfo : EIATTR_MERCURY_ISA_VERSION
	.align		4
        /*0070*/ 	.byte	0x03, 0x5f
        /*0072*/ 	.short	0x0101


	//----- nvinfo : EIATTR_VRC_CTA_INIT_COUNT
	.align		4
        /*0074*/ 	.byte	0x02, 0x4a
	.zero		1
	.zero		1


	//----- nvinfo : EIATTR_EXIT_INSTR_OFFSETS
	.align		4
        /*0078*/ 	.byte	0x04, 0x1c
        /*007a*/ 	.short	(.L_77 - .L_76)


	//   ....[0]....
.L_76:
        /*007c*/ 	.word	0x00000070


	//   ....[1]....
        /*0080*/ 	.word	0x00000e00


	//----- nvinfo : EIATTR_CBANK_PARAM_SIZE
	.align		4
.L_77:
        /*0084*/ 	.byte	0x03, 0x19
        /*0086*/ 	.short	0x0024


	//----- nvinfo : EIATTR_PARAM_CBANK
	.align		4
        /*0088*/ 	.byte	0x04, 0x0a
        /*008a*/ 	.short	(.L_79 - .L_78)
	.align		4
.L_78:
        /*008c*/ 	.word	index@(.nv.constant0._Z15assign_clustersPKfS0_Piiii)
        /*0090*/ 	.short	0x0380
        /*0092*/ 	.short	0x0024


	//----- nvinfo : EIATTR_SW_WAR
	.align		4
.L_79:
        /*0094*/ 	.byte	0x04, 0x36
        /*0096*/ 	.short	(.L_81 - .L_80)
.L_80:
        /*0098*/ 	.word	0x00000008
.L_81:


//--------------------- .nv.callgraph             --------------------------
	.section	.nv.callgraph,"",@"SHT_CUDA_CALLGRAPH"
	.align	4
	.sectionentsize	8
	.align		4
        /*0000*/ 	.word	0x00000000
	.align		4
        /*0004*/ 	.word	0xffffffff
	.align		4
        /*0008*/ 	.word	0x00000000
	.align		4
        /*000c*/ 	.word	0xfffffffe
	.align		4
        /*0010*/ 	.word	0x00000000
	.align		4
        /*0014*/ 	.word	0xfffffffd
	.align		4
        /*0018*/ 	.word	0x00000000
	.align		4
        /*001c*/ 	.word	0xfffffffc


//--------------------- .text._Z18finalize_centroidsPfS_Piii --------------------------
	.section	.text._Z18finalize_centroidsPfS_Piii,"ax",@progbits
	.align	128
        .global         _Z18finalize_centroidsPfS_Piii
        .type           _Z18finalize_centroidsPfS_Piii,@function
        .size           _Z18finalize_centroidsPfS_Piii,(.L_x_95 - _Z18finalize_centroidsPfS_Piii)
        .other          _Z18finalize_centroidsPfS_Piii,@"STO_CUDA_ENTRY STV_DEFAULT"
_Z18finalize_centroidsPfS_Piii:
.text._Z18finalize_centroidsPfS_Piii:
[----:B------:R-:W-:Y:S01]  /*0000*/  LDC R1, c[0x0][0x37c] ;  /* 0x0000df00ff017b82 */ /* 0x000fe20000000800 */
[----:B------:R-:W0:Y:S07]  /*0010*/  S2R R0, SR_TID.X ;  /* 0x0000000000007919 */ /* 0x000e2e0000002100 */
[----:B------:R-:W0:Y:S01]  /*0020*/  S2UR UR4, SR_CTAID.X ;  /* 0x00000000000479c3 */ /* 0x000e220000002500 */
[----:B------:R-:W1:Y:S07]  /*0030*/  LDCU UR5, c[0x0][0x398] ;  /* 0x00007300ff0577ac */ /* 0x000e6e0008000800 */
[----:B------:R-:W0:Y:S02]  /*0040*/  LDC R5, c[0x0][0x360] ;  /* 0x0000d800ff057b82 */ /* 0x000e240000000800 */
[----:B0-----:R-:W-:-:S05]  /*0050*/  IMAD R5, R5, UR4, R0 ;  /* 0x0000000405057c24 */ /* 0x001fca000f8e0200 */
[----:B-1----:R-:W-:-:S13]  /*0060*/  ISETP.GE.AND P0, PT, R5, UR5, PT ;  /* 0x0000000505007c0c */ /* 0x002fda000bf06270 */
[----:B------:R-:W-:Y:S05]  /*0070*/  @P0 EXIT ;  /* 0x000000000000094d */ /* 0x000fea0003800000 */
[----:B------:R-:W0:Y:S01]  /*0080*/  LDC.64 R2, c[0x0][0x390] ;  /* 0x0000e400ff027b82 */ /* 0x000e220000000a00 */
[----:B------:R-:W1:Y:S01]  /*0090*/  LDCU.64 UR14, c[0x0][0x358] ;  /* 0x00006b00ff0e77ac */ /* 0x000e620008000a00 */
[----:B------:R-:W2:Y:S01]  /*00a0*/  LDCU UR13, c[0x0][0x39c] ;  /* 0x00007380ff0d77ac */ /* 0x000ea20008000800 */
[----:B0-----:R-:W-:-:S06]  /*00b0*/  IMAD.WIDE R2, R5, 0x4, R2 ;  /* 0x0000000405027825 */ /* 0x001fcc00078e0202 */
[----:B-1----:R-:W2:Y:S02]  /*00c0*/  LDG.E R3, desc[UR14][R2.64] ;  /* 0x0000000e02037981 */ /* 0x002ea4000c1e1900 */
[----:B--2---:R-:W-:-:S04]  /*00d0*/  VIMNMX R0, PT, PT, R3, UR13, PT ;  /* 0x0000000d03007c48 */ /* 0x004fc8000bfe0100 */
[----:B------:R-:W-:-:S13]  /*00e0*/  ISETP.GE.AND P0, PT, R0, 0x1, PT ;  /* 0x000000010000780c */ /* 0x000fda0003f06270 */
[----:B------:R-:W-:Y:S05]  /*00f0*/  @!P0 EXIT ;  /* 0x000000000000894d */ /* 0x000fea0003800000 */
[----:B------:R-:W-:Y:S02]  /*0100*/  UISETP.GE.U32.AND UP0, UPT, UR13, 0x10, UPT ;  /* 0x000000100d00788c */ /* 0x000fe4000bf06070 */
[----:B------:R-:W-:Y:S01]  /*0110*/  IMAD R6, R5, UR13, RZ ;  /* 0x0000000d05067c24 */ /* 0x000fe2000f8e02ff */
[----:B------:R-:W-:Y:S01]  /*0120*/  I2FP.F32.U32 R3, R3 ;  /* 0x0000000300037245 */ /* 0x000fe20000201000 */
[----:B------:R-:W-:Y:S01]  /*0130*/  ULOP3.LUT UR12, UR13, 0xf, URZ, 0xc0, !UPT ;  /* 0x0000000f0d0c7892 */ /* 0x000fe2000f8ec0ff */
[----:B------:R-:W-:-:S04]  /*0140*/  UMOV UR4, URZ ;  /* 0x000000ff00047c82 */ /* 0x000fc80008000000 */
[----:B------:R-:W-:Y:S07]  /*0150*/  BRA.U !UP0, `(.L_x_0) ;  /* 0x0000001108247547 */ /* 0x000fee000b800000 */
[----:B------:R-:W0:Y:S01]  /*0160*/  LDCU.128 UR8, c[0x0][0x380] ;  /* 0x00007000ff0877ac */ /* 0x000e220008000c00 */
[----:B------:R-:W-:Y:S01]  /*0170*/  MOV R14, R6 ;  /* 0x00000006000e7202 */ /* 0x000fe20000000f00 */
[----:B------:R-:W-:Y:S02]  /*0180*/  ULOP3.LUT UR4, UR13, 0x7ffffff0, URZ, 0xc0, !UPT ;  /* 0x7ffffff00d047892 */ /* 0x000fe4000f8ec0ff */
[----:B0-----:R-:W-:Y:S02]  /*0190*/  UIADD3 UR7, UP0, UPT, UR10, 0x20, URZ ;  /* 0x000000200a077890 */ /* 0x001fe4000ff1e0ff */
[----:B------:R-:W-:Y:S02]  /*01a0*/  UIADD3 UR5, UP1, UPT, UR8, 0x20, URZ ;  /* 0x0000002008057890 */ /* 0x000fe4000ff3e0ff */
[----:B------:R-:W-:Y:S02]  /*01b0*/  UIADD3 UR10, UPT, UPT, -UR4, URZ, URZ ;  /* 0x000000ff040a7290 */ /* 0x000fe4000fffe1ff */
[----:B------:R-:W-:-:S02]  /*01c0*/  UIADD3.X UR8, UPT, UPT, URZ, UR11, URZ, UP0, !UPT ;  /* 0x0000000bff087290 */ /* 0x000fc400087fe4ff */
[----:B------:R-:W-:-:S12]  /*01d0*/  UIADD3.X UR6, UPT, UPT, URZ, UR9, URZ, UP1, !UPT ;  /* 0x00000009ff067290 */ /* 0x000fd80008ffe4ff */
.L_x_33:
[----:B------:R-:W-:Y:S02]  /*01e0*/  MOV R12, UR7 ;  /* 0x00000007000c7c02 */ /* 0x000fe40008000f00 */
[----:B------:R-:W-:-:S03]  /*01f0*/  MOV R13, UR8 ;  /* 0x00000008000d7c02 */ /* 0x000fc60008000f00 */
[----:B------:R-:W-:-:S05]  /*0200*/  IMAD.WIDE R12, R14, 0x4, R12 ;  /* 0x000000040e0c7825 */ /* 0x000fca00078e020c */
[----:B------:R-:W2:Y:S01]  /*0210*/  LDG.E R0, desc[UR14][R12.64+-0x20] ;  /* 0xffffe00e0c007981 */ /* 0x000ea2000c1e1900 */
[----:B0-----:R-:W0:Y:S01]  /*0220*/  MUFU.RCP R2, R3 ;  /* 0x0000000300027308 */ /* 0x001e220000001000 */
[----:B------:R-:W-:Y:S01]  /*0230*/  UIADD3 UR10, UPT, UPT, UR10, 0x10, URZ ;  /* 0x000000100a0a7890 */ /* 0x000fe2000fffe0ff */
[----:B------:R-:W-:Y:S01]  /*0240*/  MOV R8, UR5 ;  /* 0x0000000500087c02 */ /* 0x000fe20008000f00 */
[----:B------:R-:W-:Y:S01]  /*0250*/  BSSY.RECONVERGENT B2, `(.L_x_1) ;  /* 0x000000e000027945 */ /* 0x000fe20003800200 */
[----:B------:R-:W-:Y:S01]  /*0260*/  MOV R9, UR6 ;  /* 0x0000000600097c02 */ /* 0x000fe20008000f00 */
[----:B------:R-:W-:Y:S02]  /*0270*/  UISETP.NE.AND UP0, UPT, UR10, URZ, UPT ;  /* 0x000000ff0a00728c */ /* 0x000fe4000bf05270 */
[----:B------:R-:W-:-:S04]  /*0280*/  IMAD.WIDE R8, R14, 0x4, R8 ;  /* 0x000000040e087825 */ /* 0x000fc800078e0208 */
[----:B0-----:R-:W-:-:S04]  /*0290*/  FFMA R5, -R3, R2, 1 ;  /* 0x3f80000003057423 */ /* 0x001fc80000000102 */
[----:B------:R-:W-:Y:S01]  /*02a0*/  FFMA R5, R2, R5, R2 ;  /* 0x0000000502057223 */ /* 0x000fe20000000002 */
[----:B--2---:R-:W0:Y:S03]  /*02b0*/  FCHK P0, R0, R3 ;  /* 0x0000000300007302 */ /* 0x004e260000000000 */
[----:B------:R-:W-:-:S04]  /*02c0*/  FFMA R2, R0, R5, RZ ;  /* 0x0000000500027223 */ /* 0x000fc800000000ff */
[----:B------:R-:W-:-:S04]  /*02d0*/  FFMA R4, -R3, R2, R0 ;  /* 0x0000000203047223 */ /* 0x000fc80000000100 */
[----:B------:R-:W-:Y:S01]  /*02e0*/  FFMA R5, R5, R4, R2 ;  /* 0x0000000405057223 */ /* 0x000fe20000000002 */
[----:B0-----:R-:W-:Y:S06]  /*02f0*/  @!P0 BRA `(.L_x_2) ;  /* 0x00000000000c8947 */ /* 0x001fec0003800000 */
[----:B------:R-:W-:-:S07]  /*0300*/  MOV R2, 0x320 ;  /* 0x0000032000027802 */ /* 0x000fce0000000f00 */
[----:B------:R-:W-:Y:S05]  /*0310*/  CALL.REL.NOINC `($__internal_0_$__cuda_sm3x_div_rn_noftz_f32_slowpath) ;  /* 0x0000001c006c7944 */ /* 0x000fea0003c00000 */
[----:B------:R-:W-:-:S07]  /*0320*/  MOV R5, R7 ;  /* 0x0000000700057202 */ /* 0x000fce0000000f00 */
.L_x_2:
[----:B------:R-:W-:Y:S05]  /*0330*/  BSYNC.RECONVERGENT B2 ;  /* 0x0000000000027941 */ /* 0x000fea0003800200 */
.L_x_1:
[----:B------:R0:W-:Y:S04]  /*0340*/  STG.E desc[UR14][R8.64+-0x20], R5 ;  /* 0xffffe00508007986 */ /* 0x0001e8000c10190e */
[----:B------:R-:W2:Y:S01]  /*0350*/  LDG.E R4, desc[UR14][R12.64+-0x1c] ;  /* 0xffffe40e0c047981 */ /* 0x000ea2000c1e1900 */
[----:B------:R-:W1:Y:S01]  /*0360*/  MUFU.RCP R0, R3 ;  /* 0x0000000300007308 */ /* 0x000e620000001000 */
[----:B------:R-:W-:Y:S01]  /*0370*/  BSSY.RECONVERGENT B2, `(.L_x_3) ;  /* 0x000000b000027945 */ /* 0x000fe20003800200 */
[----:B-1----:R-:W-:-:S04]  /*0380*/  FFMA R7, -R3, R0, 1 ;  /* 0x3f80000003077423 */ /* 0x002fc80000000100 */
[----:B------:R-:W-:Y:S02]  /*0390*/  FFMA R0, R0, R7, R0 ;  /* 0x0000000700007223 */ /* 0x000fe40000000000 */
[----:B--2---:R-:W1:Y:S02]  /*03a0*/  FCHK P0, R4, R3 ;  /* 0x0000000304007302 */ /* 0x004e640000000000 */
[----:B------:R-:W-:-:S04]  /*03b0*/  FFMA R2, R0, R4, RZ ;  /* 0x0000000400027223 */ /* 0x000fc800000000ff */
[----:B------:R-:W-:-:S04]  /*03c0*/  FFMA R7, -R3, R2, R4 ;  /* 0x0000000203077223 */ /* 0x000fc80000000104 */
[----:B------:R-:W-:Y:S01]  /*03d0*/  FFMA R7, R0, R7, R2 ;  /* 0x0000000700077223 */ /* 0x000fe20000000002 */
[----:B01----:R-:W-:Y:S06]  /*03e0*/  @!P0 BRA `(.L_x_4) ;  /* 0x00000000000c8947 */ /* 0x003fec0003800000 */
[----:B------:R-:W-:Y:S02]  /*03f0*/  MOV R0, R4 ;  /* 0x0000000400007202 */ /* 0x000fe40000000f00 */
[----:B------:R-:W-:-:S07]  /*0400*/  MOV R2, 0x420 ;  /* 0x0000042000027802 */ /* 0x000fce0000000f00 */
[----:B------:R-:W-:Y:S05]  /*0410*/  CALL.REL.NOINC `($__internal_0_$__cuda_sm3x_div_rn_noftz_f32_slowpath) ;  /* 0x0000001c002c7944 */ /* 0x000fea0003c00000 */
.L_x_4:
[----:B------:R-:W-:Y:S05]  /*0420*/  BSYNC.RECONVERGENT B2 ;  /* 0x0000000000027941 */ /* 0x000fea0003800200 */
.L_x_3:
        /* <DEDUP_REMOVED lines=14> */
[----:B------:R-:W-:-:S07]  /*0510*/  MOV R5, R7 ;  /* 0x0000000700057202 */ /* 0x000fce0000000f00 */
.L_x_6:
[----:B------:R-:W-:Y:S05]  /*0520*/  BSYNC.RECONVERGENT B2 ;  /* 0x0000000000027941 */ /* 0x000fea0003800200 */
.L_x_5:
        /* <DEDUP_REMOVED lines=14> */
.L_x_8:
[----:B------:R-:W-:Y:S05]  /*0610*/  BSYNC.RECONVERGENT B2 ;  /* 0x0000000000027941 */ /* 0x000fea0003800200 */
.L_x_7:
        /* <DEDUP_REMOVED lines=15> */
.L_x_10:
[----:B------:R-:W-:Y:S05]  /*0710*/  BSYNC.RECONVERGENT B2 ;  /* 0x0000000000027941 */ /* 0x000fea0003800200 */
.L_x_9:
        /* <DEDUP_REMOVED lines=14> */
.L_x_12:
[----:B------:R-:W-:Y:S05]  /*0800*/  BSYNC.RECONVERGENT B2 ;  /* 0x0000000000027941 */ /* 0x000fea0003800200 */
.L_x_11:
        /* <DEDUP_REMOVED lines=15> */
.L_x_14:
[----:B------:R-:W-:Y:S05]  /*0900*/  BSYNC.RECONVERGENT B2 ;  /* 0x0000000000027941 */ /* 0x000fea0003800200 */
.L_x_13:
        /* <DEDUP_REMOVED lines=14> */
.L_x_16:
[----:B------:R-:W-:Y:S05]  /*09f0*/  BSYNC.RECONVERGENT B2 ;  /* 0x0000000000027941 */ /* 0x000fea0003800200 */
.L_x_15:
        /* <DEDUP_REMOVED lines=15> */
.L_x_18:
[----:B------:R-:W-:Y:S05]  /*0af0*/  BSYNC.RECONVERGENT B2 ;  /* 0x0000000000027941 */ /* 0x000fea0003800200 */
.L_x_17:
        /* <DEDUP_REMOVED lines=14> */
.L_x_20:
[----:B------:R-:W-:Y:S05]  /*0be0*/  BSYNC.RECONVERGENT B2 ;  /* 0x0000000000027941 */ /* 0x000fea0003800200 */
.L_x_19:
        /* <DEDUP_REMOVED lines=15> */
.L_x_22:
[----:B------:R-:W-:Y:S05]  /*0ce0*/  BSYNC.RECONVERGENT B2 ;  /* 0x0000000000027941 */ /* 0x000fea0003800200 */
.L_x_21:
        /* <DEDUP_REMOVED lines=14> */
.L_x_24:
[----:B------:R-:W-:Y:S05]  /*0dd0*/  BSYNC.RECONVERGENT B2 ;  /* 0x0000000000027941 */ /* 0x000fea0003800200 */
.L_x_23:
        /* <DEDUP_REMOVED lines=15> */
.L_x_26:
[----:B------:R-:W-:Y:S05]  /*0ed0*/  BSYNC.RECONVERGENT B2 ;  /* 0x0000000000027941 */ /* 0x000fea0003800200 */
.L_x_25:
        /* <DEDUP_REMOVED lines=14> */
.L_x_28:
[----:B------:R-:W-:Y:S05]  /*0fc0*/  BSYNC.RECONVERGENT B2 ;  /* 0x0000000000027941 */ /* 0x000fea0003800200 */
.L_x_27:
        /* <DEDUP_REMOVED lines=15> */
.L_x_30:
[----:B------:R-:W-:Y:S05]  /*10c0*/  BSYNC.RECONVERGENT B2 ;  /* 0x0000000000027941 */ /* 0x000fea0003800200 */
.L_x_29:
        /* <DEDUP_REMOVED lines=14> */
.L_x_32:
[----:B------:R-:W-:Y:S05]  /*11b0*/  BSYNC.RECONVERGENT B2 ;  /* 0x0000000000027941 */ /* 0x000fea0003800200 */
.L_x_31:
[----:B------:R0:W-:Y:S01]  /*11c0*/  STG.E desc[UR14][R8.64+0x1c], R7 ;  /* 0x00001c0708007986 */ /* 0x0001e2000c10190e */
[----:B------:R-:W-:Y:S01]  /*11d0*/  IADD3 R14, PT, PT, R14, 0x10, RZ ;  /* 0x000000100e0e7810 */ /* 0x000fe20007ffe0ff */
[----:B------:R-:W-:Y:S06]  /*11e0*/  BRA.U UP0, `(.L_x_33) ;  /* 0xffffffed00fc7547 */ /* 0x000fec000b83ffff */
.L_x_0:
[----:B------:R-:W-:-:S13]  /*11f0*/  ISETP.NE.AND P0, PT, RZ, UR12, PT ;  /* 0x0000000cff007c0c */ /* 0x000fda000bf05270 */
[----:B------:R-:W-:Y:S05]  /*1200*/  @!P0 EXIT ;  /* 0x000000000000894d */ /* 0x000fea0003800000 */
[----:B------:R-:W1:Y:S01]  /*1210*/  LDCU UR5, c[0x0][0x39c] ;  /* 0x00007380ff0577ac */ /* 0x000e620008000800 */
[----:B------:R-:W-:Y:S02]  /*1220*/  UISETP.GE.U32.AND UP0, UPT, UR12, 0x8, UPT ;  /* 0x000000080c00788c */ /* 0x000fe4000bf06070 */
[----:B-1----:R-:W-:-:S07]  /*1230*/  ULOP3.LUT UR5, UR5, 0x7, URZ, 0xc0, !UPT ;  /* 0x0000000705057892 */ /* 0x002fce000f8ec0ff */
[----:B------:R-:W-:Y:S05]  /*1240*/  BRA.U !UP0, `(.L_x_34) ;  /* 0x0000000908087547 */ /* 0x000fea000b800000 */
[----:B0-----:R-:W0:Y:S01]  /*1250*/  LDC.64 R8, c[0x0][0x388] ;  /* 0x0000e200ff087b82 */ /* 0x001e220000000a00 */
[----:B------:R-:W-:-:S05]  /*1260*/  IADD3 R12, PT, PT, R6, UR4, RZ ;  /* 0x00000004060c7c10 */ /* 0x000fca000fffe0ff */
[----:B0-----:R-:W-:-:S05]  /*1270*/  IMAD.WIDE R8, R12, 0x4, R8 ;  /* 0x000000040c087825 */ /* 0x001fca00078e0208 */
[----:B------:R-:W2:Y:S01]  /*1280*/  LDG.E R4, desc[UR14][R8.64] ;  /* 0x0000000e08047981 */ /* 0x000ea2000c1e1900 */
[----:B------:R-:W0:Y:S01]  /*1290*/  MUFU.RCP R0, R3 ;  /* 0x0000000300007308 */ /* 0x000e220000001000 */
[----:B------:R-:W-:Y:S01]  /*12a0*/  BSSY.RECONVERGENT B2, `(.L_x_35) ;  /* 0x000000b000027945 */ /* 0x000fe20003800200 */
[----:B0-----:R-:W-:-:S04]  /*12b0*/  FFMA R5, -R3, R0, 1 ;  /* 0x3f80000003057423 */ /* 0x001fc80000000100 */
[----:B------:R-:W-:Y:S02]  /*12c0*/  FFMA R0, R0, R5, R0 ;  /* 0x0000000500007223 */ /* 0x000fe40000000000 */
[----:B--2---:R-:W0:Y:S02]  /*12d0*/  FCHK P0, R4, R3 ;  /* 0x0000000304007302 */ /* 0x004e240000000000 */
[----:B------:R-:W-:-:S04]  /*12e0*/  FFMA R2, R0, R4, RZ ;  /* 0x0000000400027223 */ /* 0x000fc800000000ff */
[----:B------:R-:W-:-:S04]  /*12f0*/  FFMA R5, -R3, R2, R4 ;  /* 0x0000000203057223 */ /* 0x000fc80000000104 */
[----:B------:R-:W-:Y:S01]  /*1300*/  FFMA R7, R0, R5, R2 ;  /* 0x0000000500077223 */ /* 0x000fe20000000002 */
[----:B0-----:R-:W-:Y:S06]  /*1310*/  @!P0 BRA `(.L_x_36) ;  /* 0x00000000000c8947 */ /* 0x001fec0003800000 */
[----:B------:R-:W-:Y:S02]  /*1320*/  MOV R0, R4 ;  /* 0x0000000400007202 */ /* 0x000fe40000000f00 */
[----:B------:R-:W-:-:S07]  /*1330*/  MOV R2, 0x1350 ;  /* 0x0000135000027802 */ /* 0x000fce0000000f00 */
[----:B------:R-:W-:Y:S05]  /*1340*/  CALL.REL.NOINC `($__internal_0_$__cuda_sm3x_div_rn_noftz_f32_slowpath) ;  /* 0x0000000c00607944 */ /* 0x000fea0003c00000 */
.L_x_36:
[----:B------:R-:W-:Y:S05]  /*1350*/  BSYNC.RECONVERGENT B2 ;  /* 0x0000000000027941 */ /* 0x000fea0003800200 */
.L_x_35:
[----:B------:R-:W0:Y:S02]  /*1360*/  LDC.64 R4, c[0x0][0x380] ;  /* 0x0000e000ff047b82 */ /* 0x000e240000000a00 */
[----:B0-----:R-:W-:-:S05]  /*1370*/  IMAD.WIDE R12, R12, 0x4, R4 ;  /* 0x000000040c0c7825 */ /* 0x001fca00078e0204 */
        /* <DEDUP_REMOVED lines=15> */
.L_x_38:
[----:B------:R-:W-:Y:S05]  /*1470*/  BSYNC.RECONVERGENT B2 ;  /* 0x0000000000027941 */ /* 0x000fea0003800200 */
.L_x_37:
        /* <DEDUP_REMOVED lines=14> */
.L_x_40:
[----:B------:R-:W-:Y:S05]  /*1560*/  BSYNC.RECONVERGENT B2 ;  /* 0x0000000000027941 */ /* 0x000fea0003800200 */
.L_x_39:
        /* <DEDUP_REMOVED lines=15> */
.L_x_42:
[----:B------:R-:W-:Y:S05]  /*1660*/  BSYNC.RECONVERGENT B2 ;  /* 0x0000000000027941 */ /* 0x000fea0003800200 */
.L_x_41:
        /* <DEDUP_REMOVED lines=14> */
.L_x_44:
[----:B------:R-:W-:Y:S05]  /*1750*/  BSYNC.RECONVERGENT B2 ;  /* 0x0000000000027941 */ /* 0x000fea0003800200 */
.L_x_43:
        /* <DEDUP_REMOVED lines=15> */
.L_x_46:
[----:B------:R-:W-:Y:S05]  /*1850*/  BSYNC.RECONVERGENT B2 ;  /* 0x0000000000027941 */ /* 0x000fea0003800200 */
.L_x_45:
        /* <DEDUP_REMOVED lines=14> */
.L_x_48:
[----:B------:R-:W-:Y:S05]  /*1940*/  BSYNC.RECONVERGENT B2 ;  /* 0x0000000000027941 */ /* 0x000fea0003800200 */
.L_x_47:
        /* <DEDUP_REMOVED lines=15> */
.L_x_50:
[----:B------:R-:W-:Y:S05]  /*1a40*/  BSYNC.RECONVERGENT B2 ;  /* 0x0000000000027941 */ /* 0x000fea0003800200 */
.L_x_49:
[----:B------:R1:W-:Y:S01]  /*1a50*/  STG.E desc[UR14][R12.64+0x1c], R5 ;  /* 0x00001c050c007986 */ /* 0x0003e2000c10190e */
[----:B------:R-:W-:-:S12]  /*1a60*/  UIADD3 UR4, UPT, UPT, UR4, 0x8, URZ ;  /* 0x0000000804047890 */ /* 0x000fd8000fffe0ff */
.L_x_34:
[----:B------:R-:W-:-:S13]  /*1a70*/  ISETP.NE.AND P0, PT, RZ, UR5, PT ;  /* 0x00000005ff007c0c */ /* 0x000fda000bf05270 */
[----:B------:R-:W-:Y:S05]  /*1a80*/  @!P0 EXIT ;  /* 0x000000000000894d */ /* 0x000fea0003800000 */
[----:B------:R-:W2:Y:S01]  /*1a90*/  LDCU UR6, c[0x0][0x39c] ;  /* 0x00007380ff0677ac */ /* 0x000ea20008000800 */
[----:B------:R-:W-:Y:S02]  /*1aa0*/  UISETP.GE.U32.AND UP0, UPT, UR5, 0x4, UPT ;  /* 0x000000040500788c */ /* 0x000fe4000bf06070 */
[----:B--2---:R-:W-:-:S07]  /*1ab0*/  ULOP3.LUT UR6, UR6, 0x3, URZ, 0xc0, !UPT ;  /* 0x0000000306067892 */ /* 0x004fce000f8ec0ff */
[----:B------:R-:W-:Y:S05]  /*1ac0*/  BRA.U !UP0, `(.L_x_51) ;  /* 0x0000000508107547 */ /* 0x000fea000b800000 */
[----:B-1----:R-:W1:Y:S01]  /*1ad0*/  LDC.64 R12, c[0x0][0x388] ;  /* 0x0000e200ff0c7b82 */ /* 0x002e620000000a00 */
[----:B0-----:R-:W-:-:S05]  /*1ae0*/  IADD3 R8, PT, PT, R6, UR4, RZ ;  /* 0x0000000406087c10 */ /* 0x001fca000fffe0ff */
[----:B-1----:R-:W-:-:S05]  /*1af0*/  IMAD.WIDE R12, R8, 0x4, R12 ;  /* 0x00000004080c7825 */ /* 0x002fca00078e020c */
        /* <DEDUP_REMOVED lines=13> */
.L_x_53:
[----:B------:R-:W-:Y:S05]  /*1bd0*/  BSYNC.RECONVERGENT B2 ;  /* 0x0000000000027941 */ /* 0x000fea0003800200 */
.L_x_52:
        /* <DEDUP_REMOVED lines=17> */
.L_x_55:
[----:B------:R-:W-:Y:S05]  /*1cf0*/  BSYNC.RECONVERGENT B2 ;  /* 0x0000000000027941 */ /* 0x000fea0003800200 */
.L_x_54:
        /* <DEDUP_REMOVED lines=14> */
.L_x_57:
[----:B------:R-:W-:Y:S05]  /*1de0*/  BSYNC.RECONVERGENT B2 ;  /* 0x0000000000027941 */ /* 0x000fea0003800200 */
.L_x_56:
        /* <DEDUP_REMOVED lines=15> */
.L_x_59:
[----:B------:R-:W-:Y:S05]  /*1ee0*/  BSYNC.RECONVERGENT B2 ;  /* 0x0000000000027941 */ /* 0x000fea0003800200 */
.L_x_58:
[----:B------:R2:W-:Y:S01]  /*1ef0*/  STG.E desc[UR14][R8.64+0xc], R5 ;  /* 0x00000c0508007986 */ /* 0x0005e2000c10190e */
[----:B------:R-:W-:-:S12]  /*1f00*/  UIADD3 UR4, UPT, UPT, UR4, 0x4, URZ ;  /* 0x0000000404047890 */ /* 0x000fd8000fffe0ff */
.L_x_51:
[----:B------:R-:W-:-:S13]  /*1f10*/  ISETP.NE.AND P0, PT, RZ, UR6, PT ;  /* 0x00000006ff007c0c */ /* 0x000fda000bf05270 */
[----:B------:R-:W-:Y:S05]  /*1f20*/  @!P0 EXIT ;  /* 0x000000000000894d */ /* 0x000fea0003800000 */
[----:B-1----:R-:W1:Y:S01]  /*1f30*/  LDC.64 R12, c[0x0][0x380] ;  /* 0x0000e000ff0c7b82 */ /* 0x002e620000000a00 */
[----:B------:R-:W-:Y:S01]  /*1f40*/  IADD3 R19, PT, PT, R6, UR4, RZ ;  /* 0x0000000406137c10 */ /* 0x000fe2000fffe0ff */
[----:B------:R-:W-:-:S06]  /*1f50*/  UIADD3 UR5, UPT, UPT, -UR6, URZ, URZ ;  /* 0x000000ff06057290 */ /* 0x000fcc000fffe1ff */
[----:B0-2---:R-:W0:Y:S06]  /*1f60*/  LDC.64 R8, c[0x0][0x388] ;  /* 0x0000e200ff087b82 */ /* 0x005e2c0000000a00 */
.L_x_62:
[----:B0-----:R-:W-:-:S06]  /*1f70*/  IMAD.WIDE R4, R19, 0x4, R8 ;  /* 0x0000000413047825 */ /* 0x001fcc00078e0208 */
[----:B--2---:R-:W2:Y:S01]  /*1f80*/  LDG.E R4, desc[UR14][R4.64] ;  /* 0x0000000e04047981 */ /* 0x004ea2000c1e1900 */
[----:B------:R-:W0:Y:S01]  /*1f90*/  MUFU.RCP R0, R3 ;  /* 0x0000000300007308 */ /* 0x000e220000001000 */
[----:B------:R-:W-:Y:S01]  /*1fa0*/  UIADD3 UR5, UPT, UPT, UR5, 0x1, URZ ;  /* 0x0000000105057890 */ /* 0x000fe2000fffe0ff */
[----:B------:R-:W-:Y:S01]  /*1fb0*/  BSSY.RECONVERGENT B2, `(.L_x_60) ;  /* 0x000000d000027945 */ /* 0x000fe20003800200 */
[----:B-1----:R-:W-:Y:S02]  /*1fc0*/  IMAD.WIDE R14, R19, 0x4, R12 ;  /* 0x00000004130e7825 */ /* 0x002fe400078e020c */
[----:B------:R-:W-:Y:S02]  /*1fd0*/  UISETP.NE.AND UP0, UPT, UR5, URZ, UPT ;  /* 0x000000ff0500728c */ /* 0x000fe4000bf05270 */
[----:B0-----:R-:W-:-:S04]  /*1fe0*/  FFMA R7, -R3, R0, 1 ;  /* 0x3f80000003077423 */ /* 0x001fc80000000100 */
[----:B------:R-:W-:Y:S01]  /*1ff0*/  FFMA R0, R0, R7, R0 ;  /* 0x0000000700007223 */ /* 0x000fe20000000000 */
[----:B--2---:R-:W0:Y:S03]  /*2000*/  FCHK P0, R4, R3 ;  /* 0x0000000304007302 */ /* 0x004e260000000000 */
[----:B------:R-:W-:-:S04]  /*2010*/  FFMA R7, R0, R4, RZ ;  /* 0x0000000400077223 */ /* 0x000fc800000000ff */
[----:B------:R-:W-:-:S04]  /*2020*/  FFMA R2, -R3, R7, R4 ;  /* 0x0000000703027223 */ /* 0x000fc80000000104 */
[----:B------:R-:W-:Y:S01]  /*2030*/  FFMA R7, R0, R2, R7 ;  /* 0x0000000200077223 */ /* 0x000fe20000000007 */
[----:B0-----:R-:W-:Y:S06]  /*2040*/  @!P0 BRA `(.L_x_61) ;  /* 0x00000000000c8947 */ /* 0x001fec0003800000 */
[----:B------:R-:W-:Y:S02]  /*2050*/  MOV R0, R4 ;  /* 0x0000000400007202 */ /* 0x000fe40000000f00 */
[----:B------:R-:W-:-:S07]  /*2060*/  MOV R2, 0x2080 ;  /* 0x0000208000027802 */ /* 0x000fce0000000f00 */
[----:B------:R-:W-:Y:S05]  /*2070*/  CALL.REL.NOINC `($__internal_0_$__cuda_sm3x_div_rn_noftz_f32_slowpath) ;  /* 0x0000000000147944 */ /* 0x000fea0003c00000 */
.L_x_61:
[----:B------:R-:W-:Y:S05]  /*2080*/  BSYNC.RECONVERGENT B2 ;  /* 0x0000000000027941 */ /* 0x000fea0003800200 */
.L_x_60:
[----:B------:R2:W-:Y:S01]  /*2090*/  STG.E desc[UR14][R14.64], R7 ;  /* 0x000000070e007986 */ /* 0x0005e2000c10190e */
[----:B------:R-:W-:Y:S01]  /*20a0*/  IADD3 R19, PT, PT, R19, 0x1, RZ ;  /* 0x0000000113137810 */ /* 0x000fe20007ffe0ff */
[----:B------:R-:W-:Y:S06]  /*20b0*/  BRA.U UP0, `(.L_x_62) ;  /* 0xfffffffd00ac7547 */ /* 0x000fec000b83ffff */
[----:B------:R-:W-:Y:S05]  /*20c0*/  EXIT ;  /* 0x000000000000794d */ /* 0x000fea0003800000 */
        .weak           $__internal_0_$__cuda_sm3x_div_rn_noftz_f32_slowpath
        .type           $__internal_0_$__cuda_sm3x_div_rn_noftz_f32_slowpath,@function
        .size           $__internal_0_$__cuda_sm3x_div_rn_noftz_f32_slowpath,(.L_x_95 - $__internal_0_$__cuda_sm3x_div_rn_noftz_f32_slowpath)
$__internal_0_$__cuda_sm3x_div_rn_noftz_f32_slowpath:
[----:B------:R-:W-:Y:S01]  /*20d0*/  SHF.R.U32.HI R4, RZ, 0x17, R3 ;  /* 0x00000017ff047819 */ /* 0x000fe20000011603 */
[----:B------:R-:W-:Y:S01]  /*20e0*/  BSSY.RECONVERGENT B0, `(.L_x_63) ;  /* 0x0000063000007945 */ /* 0x000fe20003800200 */
[----:B------:R-:W-:Y:S02]  /*20f0*/  SHF.R.U32.HI R7, RZ, 0x17, R0 ;  /* 0x00000017ff077819 */ /* 0x000fe40000011600 */
[----:B------:R-:W-:Y:S02]  /*2100*/  LOP3.LUT R4, R4, 0xff, RZ, 0xc0, !PT ;  /* 0x000000ff04047812 */ /* 0x000fe400078ec0ff */
[----:B------:R-:W-:Y:S02]  /*2110*/  LOP3.LUT R7, R7, 0xff, RZ, 0xc0, !PT ;  /* 0x000000ff07077812 */ /* 0x000fe400078ec0ff */
[----:B------:R-:W-:Y:S02]  /*2120*/  IADD3 R10, PT, PT, R4, -0x1, RZ ;  /* 0xffffffff040a7810 */ /* 0x000fe40007ffe0ff */
[----:B------:R-:W-:-:S02]  /*2130*/  IADD3 R11, PT, PT, R7, -0x1, RZ ;  /* 0xffffffff070b7810 */ /* 0x000fc40007ffe0ff */
[----:B------:R-:W-:Y:S02]  /*2140*/  ISETP.GT.U32.AND P0, PT, R10, 0xfd, PT ;  /* 0x000000fd0a00780c */ /* 0x000fe40003f04070 */
[----:B------:R-:W-:Y:S02]  /*2150*/  MOV R17, R3 ;  /* 0x0000000300117202 */ /* 0x000fe40000000f00 */
[----:B------:R-:W-:-:S13]  /*2160*/  ISETP.GT.U32.OR P0, PT, R11, 0xfd, P0 ;  /* 0x000000fd0b00780c */ /* 0x000fda0000704470 */
[----:B------:R-:W-:Y:S01]  /*2170*/  @!P0 MOV R5, RZ ;  /* 0x000000ff00058202 */ /* 0x000fe20000000f00 */
[----:B------:R-:W-:Y:S06]  /*2180*/  @!P0 BRA `(.L_x_64) ;  /* 0x00000000005c8947 */ /* 0x000fec0003800000 */
[----:B------:R-:W-:Y:S02]  /*2190*/  FSETP.GTU.FTZ.AND P0, PT, |R0|, +INF , PT ;  /* 0x7f8000000000780b */ /* 0x000fe40003f1c200 */
[----:B------:R-:W-:-:S04]  /*21a0*/  FSETP.GTU.FTZ.AND P1, PT, |R3|, +INF , PT ;  /* 0x7f8000000300780b */ /* 0x000fc80003f3c200 */
[----:B------:R-:W-:-:S13]  /*21b0*/  PLOP3.LUT P0, PT, P0, P1, PT, 0xf8, 0x8f ;  /* 0x00000000008f781c */ /* 0x000fda0000703f70 */
[----:B------:R-:W-:Y:S05]  /*21c0*/  @P0 BRA `(.L_x_65) ;  /* 0x00000004004c0947 */ /* 0x000fea0003800000 */
[----:B------:R-:W-:-:S13]  /*21d0*/  LOP3.LUT P0, RZ, R17, 0x7fffffff, R0, 0xc8, !PT ;  /* 0x7fffffff11ff7812 */ /* 0x000fda000780c800 */
[----:B------:R-:W-:Y:S05]  /*21e0*/  @!P0 BRA `(.L_x_66) ;  /* 0x00000004003c8947 */ /* 0x000fea0003800000 */
[C---:B------:R-:W-:Y:S02]  /*21f0*/  FSETP.NEU.FTZ.AND P2, PT, |R0|.reuse, +INF , PT ;  /* 0x7f8000000000780b */ /* 0x040fe40003f5d200 */
[----:B------:R-:W-:Y:S02]  /*2200*/  FSETP.NEU.FTZ.AND P1, PT, |R3|, +INF , PT ;  /* 0x7f8000000300780b */ /* 0x000fe40003f3d200 */
[----:B------:R-:W-:-:S11]  /*2210*/  FSETP.NEU.FTZ.AND P0, PT, |R0|, +INF , PT ;  /* 0x7f8000000000780b */ /* 0x000fd60003f1d200 */
[----:B------:R-:W-:Y:S05]  /*2220*/  @!P1 BRA !P2, `(.L_x_66) ;  /* 0x00000004002c9947 */ /* 0x000fea0005000000 */
[----:B------:R-:W-:-:S04]  /*2230*/  LOP3.LUT P2, RZ, R0, 0x7fffffff, RZ, 0xc0, !PT ;  /* 0x7fffffff00ff7812 */ /* 0x000fc8000784c0ff */
[----:B------:R-:W-:-:S13]  /*2240*/  PLOP3.LUT P1, PT, P1, P2, PT, 0x2f, 0xf2 ;  /* 0x0000000000f2781c */ /* 0x000fda0000f24577 */
[----:B------:R-:W-:Y:S05]  /*2250*/  @P1 BRA `(.L_x_67) ;  /* 0x0000000400181947 */ /* 0x000fea0003800000 */
[----:B------:R-:W-:-:S04]  /*2260*/  LOP3.LUT P1, RZ, R17, 0x7fffffff, RZ, 0xc0, !PT ;  /* 0x7fffffff11ff7812 */ /* 0x000fc8000782c0ff */
[----:B------:R-:W-:-:S13]  /*2270*/  PLOP3.LUT P0, PT, P0, P1, PT, 0x2f, 0xf2 ;  /* 0x0000000000f2781c */ /* 0x000fda0000702577 */
[----:B------:R-:W-:Y:S05]  /*2280*/  @P0 BRA `(.L_x_68) ;  /* 0x0000000400000947 */ /* 0x000fea0003800000 */
[----:B------:R-:W-:Y:S02]  /*2290*/  ISETP.GE.AND P0, PT, R11, RZ, PT ;  /* 0x000000ff0b00720c */ /* 0x000fe40003f06270 */
[----:B------:R-:W-:-:S11]  /*22a0*/  ISETP.GE.AND P1, PT, R10, RZ, PT ;  /* 0x000000ff0a00720c */ /* 0x000fd60003f26270 */
[----:B------:R-:W-:Y:S01]  /*22b0*/  @P0 MOV R5, RZ ;  /* 0x000000ff00050202 */ /* 0x000fe20000000f00 */
[----:B------:R-:W-:Y:S01]  /*22c0*/  @!P0 FFMA R0, R0, 1.84467440737095516160e+19, RZ ;  /* 0x5f80000000008823 */ /* 0x000fe200000000ff */
[----:B------:R-:W-:Y:S01]  /*22d0*/  @!P0 MOV R5, 0xffffffc0 ;  /* 0xffffffc000058802 */ /* 0x000fe20000000f00 */
[----:B------:R-:W-:-:S03]  /*22e0*/  @!P1 FFMA R17, R3, 1.84467440737095516160e+19, RZ ;  /* 0x5f80000003119823 */ /* 0x000fc600000000ff */
[----:B------:R-:W-:-:S07]  /*22f0*/  @!P1 IADD3 R5, PT, PT, R5, 0x40, RZ ;  /* 0x0000004005059810 */ /* 0x000fce0007ffe0ff */
.L_x_64:
[----:B------:R-:W-:Y:S01]  /*2300*/  LEA R18, R4, 0xc0800000, 0x17 ;  /* 0xc080000004127811 */ /* 0x000fe200078eb8ff */
[----:B------:R-:W-:Y:S01]  /*2310*/  BSSY.RECONVERGENT B1, `(.L_x_69) ;  /* 0x0000036000017945 */ /* 0x000fe20003800200 */
[----:B------:R-:W-:Y:S02]  /*2320*/  IADD3 R7, PT, PT, R7, -0x7f, RZ ;  /* 0xffffff8107077810 */ /* 0x000fe40007ffe0ff */
[----:B------:R-:W-:-:S03]  /*2330*/  IADD3 R18, PT, PT, -R18, R17, RZ ;  /* 0x0000001112127210 */ /* 0x000fc60007ffe1ff */
[----:B------:R-:W-:Y:S01]  /*2340*/  IMAD R0, R7, -0x800000, R0 ;  /* 0xff80000007007824 */ /* 0x000fe200078e0200 */
[----:B------:R-:W0:Y:S01]  /*2350*/  MUFU.RCP R10, R18 ;  /* 0x00000012000a7308 */ /* 0x000e220000001000 */
[----:B------:R-:W-:-:S04]  /*2360*/  FADD.FTZ R11, -R18, -RZ ;  /* 0x800000ff120b7221 */ /* 0x000fc80000010100 */
[----:B0-----:R-:W-:-:S04]  /*2370*/  FFMA R17, R10, R11, 1 ;  /* 0x3f8000000a117423 */ /* 0x001fc8000000000b */
[----:B------:R-:W-:-:S04]  /*2380*/  FFMA R17, R10, R17, R10 ;  /* 0x000000110a117223 */ /* 0x000fc8000000000a */
[----:B------:R-:W-:-:S04]  /*2390*/  FFMA R10, R0, R17, RZ ;  /* 0x00000011000a7223 */ /* 0x000fc800000000ff */
[----:B------:R-:W-:-:S04]  /*23a0*/  FFMA R16, R11, R10, R0 ;  /* 0x0000000a0b107223 */ /* 0x000fc80000000000 */
[----:B------:R-:W-:Y:S01]  /*23b0*/  FFMA R16, R17, R16, R10 ;  /* 0x0000001011107223 */ /* 0x000fe2000000000a */
[----:B------:R-:W-:-:S03]  /*23c0*/  IADD3 R10, PT, PT, R7, 0x7f, -R4 ;  /* 0x0000007f070a7810 */ /* 0x000fc60007ffe804 */
[----:B------:R-:W-:Y:S01]  /*23d0*/  FFMA R11, R11, R16, R0 ;  /* 0x000000100b0b7223 */ /* 0x000fe20000000000 */
[----:B------:R-:W-:-:S03]  /*23e0*/  IADD3 R5, PT, PT, R10, R5, RZ ;  /* 0x000000050a057210 */ /* 0x000fc60007ffe0ff */
[----:B------:R-:W-:-:S05]  /*23f0*/  FFMA R0, R17, R11, R16 ;  /* 0x0000000b11007223 */ /* 0x000fca0000000010 */
[----:B------:R-:W-:-:S04]  /*2400*/  SHF.R.U32.HI R4, RZ, 0x17, R0 ;  /* 0x00000017ff047819 */ /* 0x000fc80000011600 */
[----:B------:R-:W-:-:S04]  /*2410*/  LOP3.LUT R4, R4, 0xff, RZ, 0xc0, !PT ;  /* 0x000000ff04047812 */ /* 0x000fc800078ec0ff */
[----:B------:R-:W-:-:S04]  /*2420*/  IADD3 R4, PT, PT, R4, R5, RZ ;  /* 0x0000000504047210 */ /* 0x000fc80007ffe0ff */
[----:B------:R-:W-:-:S04]  /*2430*/  IADD3 R7, PT, PT, R4, -0x1, RZ ;  /* 0xffffffff04077810 */ /* 0x000fc80007ffe0ff */
[----:B------:R-:W-:-:S13]  /*2440*/  ISETP.GE.U32.AND P0, PT, R7, 0xfe, PT ;  /* 0x000000fe0700780c */ /* 0x000fda0003f06070 */
[----:B------:R-:W-:Y:S05]  /*2450*/  @!P0 BRA `(.L_x_70) ;  /* 0x0000000000808947 */ /* 0x000fea0003800000 */
[----:B------:R-:W-:-:S13]  /*2460*/  ISETP.GT.AND P0, PT, R4, 0xfe, PT ;  /* 0x000000fe0400780c */ /* 0x000fda0003f04270 */
[----:B------:R-:W-:Y:S05]  /*2470*/  @P0 BRA `(.L_x_71) ;  /* 0x00000000006c0947 */ /* 0x000fea0003800000 */
[----:B------:R-:W-:-:S13]  /*2480*/  ISETP.GE.AND P0, PT, R4, 0x1, PT ;  /* 0x000000010400780c */ /* 0x000fda0003f06270 */
[----:B------:R-:W-:Y:S05]  /*2490*/  @P0 BRA `(.L_x_72) ;  /* 0x0000000000740947 */ /* 0x000fea0003800000 */
[----:B------:R-:W-:Y:S02]  /*24a0*/  ISETP.GE.AND P0, PT, R4, -0x18, PT ;  /* 0xffffffe80400780c */ /* 0x000fe40003f06270 */
[----:B------:R-:W-:-:S11]  /*24b0*/  LOP3.LUT R0, R0, 0x80000000, RZ, 0xc0, !PT ;  /* 0x8000000000007812 */ /* 0x000fd600078ec0ff */
[----:B------:R-:W-:Y:S05]  /*24c0*/  @!P0 BRA `(.L_x_72) ;  /* 0x0000000000688947 */ /* 0x000fea0003800000 */
[CCC-:B------:R-:W-:Y:S01]  /*24d0*/  FFMA.RZ R5, R17.reuse, R11.reuse, R16.reuse ;  /* 0x0000000b11057223 */ /* 0x1c0fe2000000c010 */
[C---:B------:R-:W-:Y:S01]  /*24e0*/  IADD3 R10, PT, PT, R4.reuse, 0x20, RZ ;  /* 0x00000020040a7810 */ /* 0x040fe20007ffe0ff */
[CCC-:B------:R-:W-:Y:S01]  /*24f0*/  FFMA.RP R7, R17.reuse, R11.reuse, R16.reuse ;  /* 0x0000000b11077223 */ /* 0x1c0fe20000008010 */
[----:B------:R-:W-:Y:S01]  /*2500*/  FFMA.RM R16, R17, R11, R16 ;  /* 0x0000000b11107223 */ /* 0x000fe20000004010 */
[C---:B------:R-:W-:Y:S02]  /*2510*/  ISETP.NE.AND P2, PT, R4.reuse, RZ, PT ;  /* 0x000000ff0400720c */ /* 0x040fe40003f45270 */
[----:B------:R-:W-:Y:S02]  /*2520*/  LOP3.LUT R5, R5, 0x7fffff, RZ, 0xc0, !PT ;  /* 0x007fffff05057812 */ /* 0x000fe400078ec0ff */
[----:B------:R-:W-:Y:S02]  /*2530*/  ISETP.NE.AND P1, PT, R4, RZ, PT ;  /* 0x000000ff0400720c */ /* 0x000fe40003f25270 */
[----:B------:R-:W-:-:S02]  /*2540*/  LOP3.LUT R5, R5, 0x800000, RZ, 0xfc, !PT ;  /* 0x0080000005057812 */ /* 0x000fc400078efcff */
[----:B------:R-:W-:Y:S02]  /*2550*/  IADD3 R4, PT, PT, -R4, RZ, RZ ;  /* 0x000000ff04047210 */ /* 0x000fe40007ffe1ff */
[----:B------:R-:W-:Y:S02]  /*2560*/  SHF.L.U32 R10, R5, R10, RZ ;  /* 0x0000000a050a7219 */ /* 0x000fe400000006ff */
[----:B------:R-:W-:Y:S02]  /*2570*/  FSETP.NEU.FTZ.AND P0, PT, R7, R16, PT ;  /* 0x000000100700720b */ /* 0x000fe40003f1d000 */
[----:B------:R-:W-:Y:S02]  /*2580*/  SEL R4, R4, RZ, P2 ;  /* 0x000000ff04047207 */ /* 0x000fe40001000000 */
[----:B------:R-:W-:Y:S02]  /*2590*/  ISETP.NE.AND P1, PT, R10, RZ, P1 ;  /* 0x000000ff0a00720c */ /* 0x000fe40000f25270 */
[----:B------:R-:W-:-:S02]  /*25a0*/  SHF.R.U32.HI R5, RZ, R4, R5 ;  /* 0x00000004ff057219 */ /* 0x000fc40000011605 */
[----:B------:R-:W-:Y:S02]  /*25b0*/  PLOP3.LUT P0, PT, P0, P1, PT, 0xf8, 0x8f ;  /* 0x00000000008f781c */ /* 0x000fe40000703f70 */
[----:B------:R-:W-:Y:S02]  /*25c0*/  SHF.R.U32.HI R4, RZ, 0x1, R5 ;  /* 0x00000001ff047819 */ /* 0x000fe40000011605 */
[----:B------:R-:W-:-:S04]  /*25d0*/  SEL R7, RZ, 0x1, !P0 ;  /* 0x00000001ff077807 */ /* 0x000fc80004000000 */
[----:B------:R-:W-:-:S04]  /*25e0*/  LOP3.LUT R10, R7, 0x1, R4, 0xf8, !PT ;  /* 0x00000001070a7812 */ /* 0x000fc800078ef804 */
[----:B------:R-:W-:-:S04]  /*25f0*/  LOP3.LUT R5, R10, R5, RZ, 0xc0, !PT ;  /* 0x000000050a057212 */ /* 0x000fc800078ec0ff */
[----:B------:R-:W-:-:S04]  /*2600*/  IADD3 R5, PT, PT, R4, R5, RZ ;  /* 0x0000000504057210 */ /* 0x000fc80007ffe0ff */
[----:B------:R-:W-:Y:S01]  /*2610*/  LOP3.LUT R0, R5, R0, RZ, 0xfc, !PT ;  /* 0x0000000005007212 */ /* 0x000fe200078efcff */
[----:B------:R-:W-:Y:S06]  /*2620*/  BRA `(.L_x_72) ;  /* 0x0000000000107947 */ /* 0x000fec0003800000 */
.L_x_71:
[----:B------:R-:W-:-:S04]  /*2630*/  LOP3.LUT R0, R0, 0x80000000, RZ, 0xc0, !PT ;  /* 0x8000000000007812 */ /* 0x000fc800078ec0ff */
[----:B------:R-:W-:Y:S01]  /*2640*/  LOP3.LUT R0, R0, 0x7f800000, RZ, 0xfc, !PT ;  /* 0x7f80000000007812 */ /* 0x000fe200078efcff */
[----:B------:R-:W-:Y:S06]  /*2650*/  BRA `(.L_x_72) ;  /* 0x0000000000047947 */ /* 0x000fec0003800000 */
.L_x_70:
[----:B------:R-:W-:-:S07]  /*2660*/  LEA R0, R5, R0, 0x17 ;  /* 0x0000000005007211 */ /* 0x000fce00078eb8ff */
.L_x_72:
[----:B------:R-:W-:Y:S05]  /*2670*/  BSYNC.RECONVERGENT B1 ;  /* 0x0000000000017941 */ /* 0x000fea0003800200 */
.L_x_69:
[----:B------:R-:W-:Y:S05]  /*2680*/  BRA `(.L_x_73) ;  /* 0x0000000000207947 */ /* 0x000fea0003800000 */
.L_x_68:
[----:B------:R-:W-:-:S04]  /*2690*/  LOP3.LUT R0, R17, 0x80000000, R0, 0x48, !PT ;  /* 0x8000000011007812 */ /* 0x000fc800078e4800 */
[----:B------:R-:W-:Y:S01]  /*26a0*/  LOP3.LUT R0, R0, 0x7f800000, RZ, 0xfc, !PT ;  /* 0x7f80000000007812 */ /* 0x000fe200078efcff */
[----:B------:R-:W-:Y:S06]  /*26b0*/  BRA `(.L_x_73) ;  /* 0x0000000000147947 */ /* 0x000fec0003800000 */
.L_x_67:
[----:B------:R-:W-:Y:S01]  /*26c0*/  LOP3.LUT R0, R17, 0x80000000, R0, 0x48, !PT ;  /* 0x8000000011007812 */ /* 0x000fe200078e4800 */
[----:B------:R-:W-:Y:S06]  /*26d0*/  BRA `(.L_x_73) ;  /* 0x00000000000c7947 */ /* 0x000fec0003800000 */
.L_x_66:
[----:B------:R-:W0:Y:S01]  /*26e0*/  MUFU.RSQ R0, -QNAN ;  /* 0xffc0000000007908 */ /* 0x000e220000001400 */
[----:B------:R-:W-:Y:S05]  /*26f0*/  BRA `(.L_x_73) ;  /* 0x0000000000047947 */ /* 0x000fea0003800000 */
.L_x_65:
[----:B------:R-:W-:-:S07]  /*2700*/  FADD.FTZ R0, R0, R3 ;  /* 0x0000000300007221 */ /* 0x000fce0000010000 */
.L_x_73:
[----:B------:R-:W-:Y:S05]  /*2710*/  BSYNC.RECONVERGENT B0 ;  /* 0x0000000000007941 */ /* 0x000fea0003800200 */
.L_x_63:
[----:B------:R-:W-:Y:S01]  /*2720*/  HFMA2 R5, -RZ, RZ, 0, 0 ;  /* 0x00000000ff057431 */ /* 0x000fe200000001ff */
[----:B------:R-:W-:Y:S02]  /*2730*/  MOV R4, R2 ;  /* 0x0000000200047202 */ /* 0x000fe40000000f00 */
[----:B0-----:R-:W-:Y:S02]  /*2740*/  MOV R7, R0 ;  /* 0x0000000000077202 */ /* 0x001fe40000000f00 */
[----:B------:R-:W-:Y:S05]  /*2750*/  RET.REL.NODEC R4 `(_Z18finalize_centroidsPfS_Piii) ;  /* 0xffffffd804287950 */ /* 0x000fea0003c3ffff */
.L_x_74:
[----:B------:R-:W-:-:S00]  /*2760*/  BRA `(.L_x_74) ;  /* 0xfffffffc00fc7947 */ /* 0x000fc0000383ffff */
[----:B------:R-:W-:-:S00]  /*2770*/  NOP ;  /* 0x0000000000007918 */ /* 0x000fc00000000000 */
        /* <DEDUP_REMOVED lines=8> */
.L_x_95:


//--------------------- .text._Z11update_sumsPKfPKiPfPiiii --------------------------
	.section	.text._Z11update_sumsPKfPKiPfPiiii,"ax",@progbits
	.align	128
        .global         _Z11update_sumsPKfPKiPfPiiii
        .type           _Z11update_sumsPKfPKiPfPiiii,@function
        .size           _Z11update_sumsPKfPKiPfPiiii,(.L_x_97 - _Z11update_sumsPKfPKiPfPiiii)
        .other          _Z11update_sumsPKfPKiPfPiiii,@"STO_CUDA_ENTRY STV_DEFAULT"
_Z11update_sumsPKfPKiPfPiiii:
.text._Z11update_sumsPKfPKiPfPiiii:
        /* <DEDUP_REMOVED lines=9> */
[----:B------:R-:W1:Y:S07]  /*0090*/  LDCU.64 UR4, c[0x0][0x358] ;  /* 0x00006b00ff0477ac */ /* 0x000e6e0008000a00 */
[----:B------:R-:W2:Y:S08]  /*00a0*/  LDC R4, c[0x0][0x3a8] ;  /* 0x0000ea00ff047b82 */ /* 0x000eb00000000800 */
[----:B------:R-:W3:Y:S01]  /*00b0*/  LDC.64 R6, c[0x0][0x398] ;  /* 0x0000e600ff067b82 */ /* 0x000ee20000000a00 */
[----:B0-----:R-:W-:-:S06]  /*00c0*/  IMAD.WIDE R2, R5, 0x4, R2 ;  /* 0x0000000405027825 */ /* 0x001fcc00078e0202 */
[----:B-1----:R-:W3:Y:S01]  /*00d0*/  LDG.E.CONSTANT R3, desc[UR4][R2.64] ;  /* 0x0000000402037981 */ /* 0x002ee2000c1e9900 */
[----:B------:R-:W-:Y:S01]  /*00e0*/  IMAD.MOV.U32 R9, RZ, RZ, 0x1 ;  /* 0x00000001ff097424 */ /* 0x000fe200078e00ff */
[----:B--2---:R-:W-:Y:S01]  /*00f0*/  ISETP.GE.AND P0, PT, R4, 0x1, PT ;  /* 0x000000010400780c */ /* 0x004fe20003f06270 */
[----:B---3--:R-:W-:-:S05]  /*0100*/  IMAD.WIDE R6, R3, 0x4, R6 ;  /* 0x0000000403067825 */ /* 0x008fca00078e0206 */
[----:B------:R0:W-:Y:S07]  /*0110*/  REDG.E.ADD.STRONG.GPU desc[UR4][R6.64], R9 ;  /* 0x000000090600798e */ /* 0x0001ee000c12e104 */
[----:B------:R-:W-:Y:S05]  /*0120*/  @!P0 EXIT ;  /* 0x000000000000894d */ /* 0x000fea0003800000 */
[C---:B------:R-:W-:Y:S01]  /*0130*/  ISETP.GE.U32.AND P1, PT, R4.reuse, 0x10, PT ;  /* 0x000000100400780c */ /* 0x040fe20003f26070 */
[-C--:B------:R-:W-:Y:S01]  /*0140*/  IMAD R0, R3, R4.reuse, RZ ;  /* 0x0000000403007224 */ /* 0x080fe200078e02ff */
[----:B------:R-:W-:Y:S01]  /*0150*/  LOP3.LUT P0, R16, R4, 0xf, RZ, 0xc0, !PT ;  /* 0x0000000f04107812 */ /* 0x000fe2000780c0ff */
[----:B------:R-:W-:Y:S02]  /*0160*/  IMAD R2, R5, R4, RZ ;  /* 0x0000000405027224 */ /* 0x000fe400078e02ff */
[----:B------:R-:W-:-:S08]  /*0170*/  IMAD.MOV.U32 R3, RZ, RZ, RZ ;  /* 0x000000ffff037224 */ /* 0x000fd000078e00ff */
[----:B------:R-:W-:Y:S05]  /*0180*/  @!P1 BRA `(.L_x_75) ;  /* 0x0000000000b49947 */ /* 0x000fea0003800000 */
[----:B------:R-:W-:Y:S01]  /*0190*/  LOP3.LUT R3, R4, 0x7ffffff0, RZ, 0xc0, !PT ;  /* 0x7ffffff004037812 */ /* 0x000fe200078ec0ff */
[----:B------:R-:W-:Y:S01]  /*01a0*/  IMAD.MOV.U32 R5, RZ, RZ, R0 ;  /* 0x000000ffff057224 */ /* 0x000fe200078e0000 */
[----:B------:R-:W-:Y:S02]  /*01b0*/  MOV R10, R2 ;  /* 0x00000002000a7202 */ /* 0x000fe40000000f00 */
[----:B------:R-:W-:-:S07]  /*01c0*/  IADD3 R11, PT, PT, -R3, RZ, RZ ;  /* 0x000000ff030b7210 */ /* 0x000fce0007ffe1ff */
.L_x_76:
[----:B0-----:R-:W0:Y:S08]  /*01d0*/  LDC.64 R6, c[0x0][0x380] ;  /* 0x0000e000ff067b82 */ /* 0x001e300000000a00 */
[----:B-1----:R-:W1:Y:S01]  /*01e0*/  LDC.64 R8, c[0x0][0x390] ;  /* 0x0000e400ff087b82 */ /* 0x002e620000000a00 */
[----:B0-----:R-:W-:-:S05]  /*01f0*/  IMAD.WIDE R6, R10, 0x4, R6 ;  /* 0x000000040a067825 */ /* 0x001fca00078e0206 */
[----:B------:R-:W2:Y:S01]  /*0200*/  LDG.E.CONSTANT R13, desc[UR4][R6.64] ;  /* 0x00000004060d7981 */ /* 0x000ea2000c1e9900 */
[----:B-1----:R-:W-:-:S03]  /*0210*/  IMAD.WIDE R8, R5, 0x4, R8 ;  /* 0x0000000405087825 */ /* 0x002fc600078e0208 */
[----:B------:R-:W3:Y:S04]  /*0220*/  LDG.E.CONSTANT R15, desc[UR4][R6.64+0x4] ;  /* 0x00000404060f7981 */ /* 0x000ee8000c1e9900 */
[----:B------:R-:W4:Y:S04]  /*0230*/  LDG.E.CONSTANT R17, desc[UR4][R6.64+0x8] ;  /* 0x0000080406117981 */ /* 0x000f28000c1e9900 */
[----:B------:R-:W5:Y:S04]  /*0240*/  LDG.E.CONSTANT R19, desc[UR4][R6.64+0xc] ;  /* 0x00000c0406137981 */ /* 0x000f68000c1e9900 */
        /* <DEDUP_REMOVED lines=11> */
[----:B--2---:R0:W-:Y:S01]  /*0300*/  REDG.E.ADD.F32.FTZ.RN.STRONG.GPU desc[UR4][R8.64], R13 ;  /* 0x0000000d080079a6 */ /* 0x0041e2000c12f304 */
[----:B------:R-:W-:-:S03]  /*0310*/  VIADD R11, R11, 0x10 ;  /* 0x000000100b0b7836 */ /* 0x000fc60000000000 */
[----:B---3--:R1:W-:Y:S04]  /*0320*/  REDG.E.ADD.F32.FTZ.RN.STRONG.GPU desc[UR4][R8.64+0x4], R15 ;  /* 0x0000040f080079a6 */ /* 0x0083e8000c12f304 */
[----:B0-----:R-:W2:Y:S01]  /*0330*/  LDG.E.CONSTANT R13, desc[UR4][R6.64+0x34] ;  /* 0x00003404060d7981 */ /* 0x001ea2000c1e9900 */
[----:B------:R-:W-:-:S03]  /*0340*/  ISETP.NE.AND P1, PT, R11, RZ, PT ;  /* 0x000000ff0b00720c */ /* 0x000fc60003f25270 */
[----:B----4-:R1:W-:Y:S04]  /*0350*/  REDG.E.ADD.F32.FTZ.RN.STRONG.GPU desc[UR4][R8.64+0x8], R17 ;  /* 0x00000811080079a6 */ /* 0x0103e8000c12f304 */
[----:B-----5:R1:W-:Y:S04]  /*0360*/  REDG.E.ADD.F32.FTZ.RN.STRONG.GPU desc[UR4][R8.64+0xc], R19 ;  /* 0x00000c13080079a6 */ /* 0x0203e8000c12f304 */
[----:B------:R1:W-:Y:S04]  /*0370*/  REDG.E.ADD.F32.FTZ.RN.STRONG.GPU desc[UR4][R8.64+0x10], R21 ;  /* 0x00001015080079a6 */ /* 0x0003e8000c12f304 */
[----:B------:R1:W-:Y:S04]  /*0380*/  REDG.E.ADD.F32.FTZ.RN.STRONG.GPU desc[UR4][R8.64+0x14], R23 ;  /* 0x00001417080079a6 */ /* 0x0003e8000c12f304 */
[----:B------:R1:W-:Y:S04]  /*0390*/  REDG.E.ADD.F32.FTZ.RN.STRONG.GPU desc[UR4][R8.64+0x18], R25 ;  /* 0x00001819080079a6 */ /* 0x0003e8000c12f304 */
[----:B------:R1:W-:Y:S04]  /*03a0*/  REDG.E.ADD.F32.FTZ.RN.STRONG.GPU desc[UR4][R8.64+0x1c], R27 ;  /* 0x00001c1b080079a6 */ /* 0x0003e8000c12f304 */
[----:B------:R1:W-:Y:S04]  /*03b0*/  REDG.E.ADD.F32.FTZ.RN.STRONG.GPU desc[UR4][R8.64+0x20], R29 ;  /* 0x0000201d080079a6 */ /* 0x0003e8000c12f304 */
[----:B------:R1:W-:Y:S04]  /*03c0*/  REDG.E.ADD.F32.FTZ.RN.STRONG.GPU desc[UR4][R8.64+0x24], R12 ;  /* 0x0000240c080079a6 */ /* 0x0003e8000c12f304 */
[----:B------:R1:W-:Y:S04]  /*03d0*/  REDG.E.ADD.F32.FTZ.RN.STRONG.GPU desc[UR4][R8.64+0x28], R14 ;  /* 0x0000280e080079a6 */ /* 0x0003e8000c12f304 */
[----:B------:R1:W-:Y:S04]  /*03e0*/  REDG.E.ADD.F32.FTZ.RN.STRONG.GPU desc[UR4][R8.64+0x2c], R18 ;  /* 0x00002c12080079a6 */ /* 0x0003e8000c12f304 */
[----:B------:R1:W-:Y:S01]  /*03f0*/  REDG.E.ADD.F32.FTZ.RN.STRONG.GPU desc[UR4][R8.64+0x30], R20 ;  /* 0x00003014080079a6 */ /* 0x0003e2000c12f304 */
[----:B------:R-:W-:Y:S01]  /*0400*/  IADD3 R5, PT, PT, R5, 0x10, RZ ;  /* 0x0000001005057810 */ /* 0x000fe20007ffe0ff */
[----:B------:R-:W-:-:S02]  /*0410*/  VIADD R10, R10, 0x10 ;  /* 0x000000100a0a7836 */ /* 0x000fc40000000000 */
[----:B--2---:R1:W-:Y:S04]  /*0420*/  REDG.E.ADD.F32.FTZ.RN.STRONG.GPU desc[UR4][R8.64+0x34], R13 ;  /* 0x0000340d080079a6 */ /* 0x0043e8000c12f304 */
[----:B------:R1:W-:Y:S04]  /*0430*/  REDG.E.ADD.F32.FTZ.RN.STRONG.GPU desc[UR4][R8.64+0x38], R22 ;  /* 0x00003816080079a6 */ /* 0x0003e8000c12f304 */
[----:B------:R1:W-:Y:S01]  /*0440*/  REDG.E.ADD.F32.FTZ.RN.STRONG.GPU desc[UR4][R8.64+0x3c], R24 ;  /* 0x00003c18080079a6 */ /* 0x0003e2000c12f304 */
[----:B------:R-:W-:Y:S05]  /*0450*/  @P1 BRA `(.L_x_76) ;  /* 0xfffffffc005c1947 */ /* 0x000fea000383ffff */
.L_x_75:
[----:B------:R-:W-:Y:S05]  /*0460*/  @!P0 EXIT ;  /* 0x000000000000894d */ /* 0x000fea0003800000 */
[----:B------:R-:W-:Y:S02]  /*0470*/  ISETP.GE.U32.AND P0, PT, R16, 0x8, PT ;  /* 0x000000081000780c */ /* 0x000fe40003f06070 */
[----:B-1----:R-:W-:-:S04]  /*0480*/  LOP3.LUT R12, R4, 0x7, RZ, 0xc0, !PT ;  /* 0x00000007040c7812 */ /* 0x002fc800078ec0ff */
[----:B------:R-:W-:-:S07]  /*0490*/  ISETP.NE.AND P1, PT, R12, RZ, PT ;  /* 0x000000ff0c00720c */ /* 0x000fce0003f25270 */
[----:B------:R-:W-:Y:S06]  /*04a0*/  @!P0 BRA `(.L_x_77) ;  /* 0x00000000005c8947 */ /* 0x000fec0003800000 */
[----:B0-----:R-:W0:Y:S01]  /*04b0*/  LDC.64 R8, c[0x0][0x380] ;  /* 0x0000e000ff087b82 */ /* 0x001e220000000a00 */
[----:B------:R-:W-:-:S07]  /*04c0*/  IADD3 R5, PT, PT, R2, R3, RZ ;  /* 0x0000000302057210 */ /* 0x000fce0007ffe0ff */
[----:B------:R-:W1:Y:S01]  /*04d0*/  LDC.64 R6, c[0x0][0x390] ;  /* 0x0000e400ff067b82 */ /* 0x000e620000000a00 */
[----:B0-----:R-:W-:-:S05]  /*04e0*/  IMAD.WIDE R8, R5, 0x4, R8 ;  /* 0x0000000405087825 */ /* 0x001fca00078e0208 */
[----:B------:R-:W2:Y:S04]  /*04f0*/  LDG.E.CONSTANT R11, desc[UR4][R8.64] ;  /* 0x00000004080b7981 */ /* 0x000ea8000c1e9900 */
[----:B------:R-:W3:Y:S04]  /*0500*/  LDG.E.CONSTANT R13, desc[UR4][R8.64+0x4] ;  /* 0x00000404080d7981 */ /* 0x000ee8000c1e9900 */
[----:B------:R-:W4:Y:S04]  /*0510*/  LDG.E.CONSTANT R15, desc[UR4][R8.64+0x8] ;  /* 0x00000804080f7981 */ /* 0x000f28000c1e9900 */
[----:B------:R-:W5:Y:S04]  /*0520*/  LDG.E.CONSTANT R17, desc[UR4][R8.64+0xc] ;  /* 0x00000c0408117981 */ /* 0x000f68000c1e9900 */
[----:B------:R-:W5:Y:S04]  /*0530*/  LDG.E.CONSTANT R19, desc[UR4][R8.64+0x10] ;  /* 0x0000100408137981 */ /* 0x000f68000c1e9900 */
[----:B------:R-:W5:Y:S04]  /*0540*/  LDG.E.CONSTANT R21, desc[UR4][R8.64+0x14] ;  /* 0x0000140408157981 */ /* 0x000f68000c1e9900 */
[----:B------:R-:W5:Y:S04]  /*0550*/  LDG.E.CONSTANT R23, desc[UR4][R8.64+0x18] ;  /* 0x0000180408177981 */ /* 0x000f68000c1e9900 */
[----:B------:R-:W5:Y:S01]  /*0560*/  LDG.E.CONSTANT R25, desc[UR4][R8.64+0x1c] ;  /* 0x00001c0408197981 */ /* 0x000f62000c1e9900 */
[----:B------:R-:W-:-:S04]  /*0570*/  IMAD.IADD R5, R0, 0x1, R3 ;  /* 0x0000000100057824 */ /* 0x000fc800078e0203 */
[----:B-1----:R-:W-:-:S05]  /*0580*/  IMAD.WIDE R6, R5, 0x4, R6 ;  /* 0x0000000405067825 */ /* 0x002fca00078e0206 */
[----:B--2---:R1:W-:Y:S04]  /*0590*/  REDG.E.ADD.F32.FTZ.RN.STRONG.GPU desc[UR4][R6.64], R11 ;  /* 0x0000000b060079a6 */ /* 0x0043e8000c12f304 */
[----:B---3--:R1:W-:Y:S04]  /*05a0*/  REDG.E.ADD.F32.FTZ.RN.STRONG.GPU desc[UR4][R6.64+0x4], R13 ;  /* 0x0000040d060079a6 */ /* 0x0083e8000c12f304 */
[----:B----4-:R1:W-:Y:S04]  /*05b0*/  REDG.E.ADD.F32.FTZ.RN.STRONG.GPU desc[UR4][R6.64+0x8], R15 ;  /* 0x0000080f060079a6 */ /* 0x0103e8000c12f304 */
[----:B-----5:R1:W-:Y:S04]  /*05c0*/  REDG.E.ADD.F32.FTZ.RN.STRONG.GPU desc[UR4][R6.64+0xc], R17 ;  /* 0x00000c11060079a6 */ /* 0x0203e8000c12f304 */
[----:B------:R1:W-:Y:S04]  /*05d0*/  REDG.E.ADD.F32.FTZ.RN.STRONG.GPU desc[UR4][R6.64+0x10], R19 ;  /* 0x00001013060079a6 */ /* 0x0003e8000c12f304 */
[----:B------:R1:W-:Y:S04]  /*05e0*/  REDG.E.ADD.F32.FTZ.RN.STRONG.GPU desc[UR4][R6.64+0x14], R21 ;  /* 0x00001415060079a6 */ /* 0x0003e8000c12f304 */
[----:B------:R1:W-:Y:S04]  /*05f0*/  REDG.E.ADD.F32.FTZ.RN.STRONG.GPU desc[UR4][R6.64+0x18], R23 ;  /* 0x00001817060079a6 */ /* 0x0003e8000c12f304 */
[----:B------:R1:W-:Y:S01]  /*0600*/  REDG.E.ADD.F32.FTZ.RN.STRONG.GPU desc[UR4][R6.64+0x1c], R25 ;  /* 0x00001c19060079a6 */ /* 0x0003e2000c12f304 */
[----:B------:R-:W-:-:S07]  /*0610*/  IADD3 R3, PT, PT, R3, 0x8, RZ ;  /* 0x0000000803037810 */ /* 0x000fce0007ffe0ff */
.L_x_77:
[----:B------:R-:W-:Y:S05]  /*0620*/  @!P1 EXIT ;  /* 0x000000000000994d */ /* 0x000fea0003800000 */
[----:B------:R-:W-:Y:S02]  /*0630*/  ISETP.GE.U32.AND P0, PT, R12, 0x4, PT ;  /* 0x000000040c00780c */ /* 0x000fe40003f06070 */
[----:B------:R-:W-:-:S04]  /*0640*/  LOP3.LUT R10, R4, 0x3, RZ, 0xc0, !PT ;  /* 0x00000003040a7812 */ /* 0x000fc800078ec0ff */
[----:B------:R-:W-:-:S07]  /*0650*/  ISETP.NE.AND P1, PT, R10, RZ, PT ;  /* 0x000000ff0a00720c */ /* 0x000fce0003f25270 */
[----:B------:R-:W-:Y:S06]  /*0660*/  @!P0 BRA `(.L_x_78) ;  /* 0x00000000003c8947 */ /* 0x000fec0003800000 */
[----:B------:R-:W2:Y:S01]  /*0670*/  LDC.64 R4, c[0x0][0x380] ;  /* 0x0000e000ff047b82 */ /* 0x000ea20000000a00 */
[----:B01----:R-:W-:-:S04]  /*0680*/  IMAD.IADD R7, R2, 0x1, R3 ;  /* 0x0000000102077824 */ /* 0x003fc800078e0203 */
[----:B--2---:R-:W-:-:S03]  /*0690*/  IMAD.WIDE R6, R7, 0x4, R4 ;  /* 0x0000000407067825 */ /* 0x004fc600078e0204 */
[----:B------:R-:W0:Y:S02]  /*06a0*/  LDC.64 R4, c[0x0][0x390] ;  /* 0x0000e400ff047b82 */ /* 0x000e240000000a00 */
[----:B------:R-:W2:Y:S04]  /*06b0*/  LDG.E.CONSTANT R11, desc[UR4][R6.64] ;  /* 0x00000004060b7981 */ /* 0x000ea8000c1e9900 */
[----:B------:R-:W3:Y:S04]  /*06c0*/  LDG.E.CONSTANT R13, desc[UR4][R6.64+0x4] ;  /* 0x00000404060d7981 */ /* 0x000ee8000c1e9900 */
[----:B------:R-:W4:Y:S04]  /*06d0*/  LDG.E.CONSTANT R15, desc[UR4][R6.64+0x8] ;  /* 0x00000804060f7981 */ /* 0x000f28000c1e9900 */
[----:B------:R-:W5:Y:S01]  /*06e0*/  LDG.E.CONSTANT R17, desc[UR4][R6.64+0xc] ;  /* 0x00000c0406117981 */ /* 0x000f62000c1e9900 */
[----:B------:R-:W-:-:S05]  /*06f0*/  IADD3 R9, PT, PT, R0, R3, RZ ;  /* 0x0000000300097210 */ /* 0x000fca0007ffe0ff */
[----:B0-----:R-:W-:-:S05]  /*0700*/  IMAD.WIDE R4, R9, 0x4, R4 ;  /* 0x0000000409047825 */ /* 0x001fca00078e0204 */
[----:B--2---:R2:W-:Y:S04]  /*0710*/  REDG.E.ADD.F32.FTZ.RN.STRONG.GPU desc[UR4][R4.64], R11 ;  /* 0x0000000b040079a6 */ /* 0x0045e8000c12f304 */
[----:B---3--:R2:W-:Y:S04]  /*0720*/  REDG.E.ADD.F32.FTZ.RN.STRONG.GPU desc[UR4][R4.64+0x4], R13 ;  /* 0x0000040d040079a6 */ /* 0x0085e8000c12f304 */
[----:B----4-:R2:W-:Y:S04]  /*0730*/  REDG.E.ADD.F32.FTZ.RN.STRONG.GPU desc[UR4][R4.64+0x8], R15 ;  /* 0x0000080f040079a6 */ /* 0x0105e8000c12f304 */
[----:B-----5:R2:W-:Y:S01]  /*0740*/  REDG.E.ADD.F32.FTZ.RN.STRONG.GPU desc[UR4][R4.64+0xc], R17 ;  /* 0x00000c11040079a6 */ /* 0x0205e2000c12f304 */
[----:B------:R-:W-:-:S07]  /*0750*/  VIADD R3, R3, 0x4 ;  /* 0x0000000403037836 */ /* 0x000fce0000000000 */
.L_x_78:
[----:B------:R-:W-:Y:S05]  /*0760*/  @!P1 EXIT ;  /* 0x000000000000994d */ /* 0x000fea0003800000 */
[----:B0-----:R-:W0:Y:S01]  /*0770*/  LDC.64 R8, c[0x0][0x390] ;  /* 0x0000e400ff087b82 */ /* 0x001e220000000a00 */
[----:B-12---:R-:W-:Y:S01]  /*0780*/  IADD3 R11, PT, PT, R2, R3, RZ ;  /* 0x00000003020b7210 */ /* 0x006fe20007ffe0ff */
[----:B------:R-:W-:Y:S01]  /*0790*/  IMAD.IADD R13, R0, 0x1, R3 ;  /* 0x00000001000d7824 */ /* 0x000fe200078e0203 */
[----:B------:R-:W-:-:S05]  /*07a0*/  IADD3 R10, PT, PT, -R10, RZ, RZ ;  /* 0x000000ff0a0a7210 */ /* 0x000fca0007ffe1ff */
[----:B------:R-:W1:Y:S02]  /*07b0*/  LDC.64 R6, c[0x0][0x380] ;  /* 0x0000e000ff067b82 */ /* 0x000e640000000a00 */
.L_x_79:
[----:B-12---:R-:W-:-:S06]  /*07c0*/  IMAD.WIDE R2, R11, 0x4, R6 ;  /* 0x000000040b027825 */ /* 0x006fcc00078e0206 */
[----:B------:R-:W2:Y:S01]  /*07d0*/  LDG.E.CONSTANT R3, desc[UR4][R2.64] ;  /* 0x0000000402037981 */ /* 0x000ea2000c1e9900 */
[----:B------:R-:W-:Y:S02]  /*07e0*/  VIADD R10, R10, 0x1 ;  /* 0x000000010a0a7836 */ /* 0x000fe40000000000 */
[----:B0-----:R-:W-:-:S03]  /*07f0*/  IMAD.WIDE R4, R13, 0x4, R8 ;  /* 0x000000040d047825 */ /* 0x001fc600078e0208 */
[----:B------:R-:W-:Y:S02]  /*0800*/  ISETP.NE.AND P0, PT, R10, RZ, PT ;  /* 0x000000ff0a00720c */ /* 0x000fe40003f05270 */
[----:B------:R-:W-:Y:S02]  /*0810*/  IADD3 R11, PT, PT, R11, 0x1, RZ ;  /* 0x000000010b0b7810 */ /* 0x000fe40007ffe0ff */
[----:B------:R-:W-:Y:S01]  /*0820*/  IADD3 R13, PT, PT, R13, 0x1, RZ ;  /* 0x000000010d0d7810 */ /* 0x000fe20007ffe0ff */
[----:B--2---:R2:W-:Y:S08]  /*0830*/  REDG.E.ADD.F32.FTZ.RN.STRONG.GPU desc[UR4][R4.64], R3 ;  /* 0x00000003040079a6 */ /* 0x0045f0000c12f304 */
[----:B------:R-:W-:Y:S05]  /*0840*/  @P0 BRA `(.L_x_79) ;  /* 0xfffffffc00dc0947 */ /* 0x000fea000383ffff */
[----:B------:R-:W-:Y:S05]  /*0850*/  EXIT ;  /* 0x000000000000794d */ /* 0x000fea0003800000 */
.L_x_80:
        /* <DEDUP_REMOVED lines=10> */
.L_x_97:


//--------------------- .text._Z15assign_clustersPKfS0_Piiii --------------------------
	.section	.text._Z15assign_clustersPKfS0_Piiii,"ax",@progbits
	.align	128
        .global         _Z15assign_clustersPKfS0_Piiii
        .type           _Z15assign_clustersPKfS0_Piiii,@function
        .size           _Z15assign_clustersPKfS0_Piiii,(.L_x_98 - _Z15assign_clustersPKfS0_Piiii)
        .other          _Z15assign_clustersPKfS0_Piiii,@"STO_CUDA_ENTRY STV_DEFAULT"
_Z15assign_clustersPKfS0_Piiii:
.text._Z15assign_clustersPKfS0_Piiii:
        /* <DEDUP_REMOVED lines=8> */
[----:B------:R-:W0:Y:S01]  /*0080*/  LDCU UR4, c[0x0][0x39c] ;  /* 0x00007380ff0477ac */ /* 0x000e220008000800 */
[----:B------:R-:W-:Y:S01]  /*0090*/  IMAD.MOV.U32 R2, RZ, RZ, RZ ;  /* 0x000000ffff027224 */ /* 0x000fe200078e00ff */
[----:B------:R-:W1:Y:S01]  /*00a0*/  LDCU.64 UR6, c[0x0][0x358] ;  /* 0x00006b00ff0677ac */ /* 0x000e620008000a00 */
[----:B0-----:R-:W-:-:S09]  /*00b0*/  UISETP.GE.AND UP0, UPT, UR4, 0x1, UPT ;  /* 0x000000010400788c */ /* 0x001fd2000bf06270 */
[----:B-1----:R-:W-:Y:S05]  /*00c0*/  BRA.U !UP0, `(.L_x_81) ;  /* 0x0000000d08407547 */ /* 0x002fea000b800000 */
[----:B------:R-:W0:Y:S02]  /*00d0*/  LDC R7, c[0x0][0x3a0] ;  /* 0x0000e800ff077b82 */ /* 0x000e240000000800 */
[----:B0-----:R-:W-:-:S13]  /*00e0*/  ISETP.GE.AND P0, PT, R7, 0x1, PT ;  /* 0x000000010700780c */ /* 0x001fda0003f06270 */
[----:B------:R-:W-:Y:S05]  /*00f0*/  @!P0 BRA `(.L_x_82) ;  /* 0x0000000800388947 */ /* 0x000fea0003800000 */
[----:B------:R-:W0:Y:S01]  /*0100*/  LDCU.64 UR4, c[0x0][0x380] ;  /* 0x00007000ff0477ac */ /* 0x000e220008000a00 */
[C---:B------:R-:W-:Y:S01]  /*0110*/  LOP3.LUT R6, R7.reuse, 0x7ffffff8, RZ, 0xc0, !PT ;  /* 0x7ffffff807067812 */ /* 0x040fe200078ec0ff */
[----:B------:R-:W-:Y:S02]  /*0120*/  HFMA2 R9, -RZ, RZ, 0, 0 ;  /* 0x00000000ff097431 */ /* 0x000fe400000001ff */
[----:B------:R-:W-:Y:S01]  /*0130*/  IMAD R3, R0, R7, RZ ;  /* 0x0000000700037224 */ /* 0x000fe200078e02ff */
[C---:B------:R-:W-:Y:S01]  /*0140*/  LOP3.LUT R4, R7.reuse, 0x7, RZ, 0xc0, !PT ;  /* 0x0000000707047812 */ /* 0x040fe200078ec0ff */
[----:B------:R-:W-:Y:S01]  /*0150*/  IMAD.MOV.U32 R2, RZ, RZ, RZ ;  /* 0x000000ffff027224 */ /* 0x000fe200078e00ff */
[----:B------:R-:W-:Y:S01]  /*0160*/  LOP3.LUT R5, R7, 0x3, RZ, 0xc0, !PT ;  /* 0x0000000307057812 */ /* 0x000fe200078ec0ff */
[----:B------:R-:W-:Y:S02]  /*0170*/  IMAD.MOV.U32 R7, RZ, RZ, 0x7f7fffff ;  /* 0x7f7fffffff077424 */ /* 0x000fe400078e00ff */
[----:B------:R-:W-:Y:S01]  /*0180*/  IMAD.MOV R8, RZ, RZ, -R6 ;  /* 0x000000ffff087224 */ /* 0x000fe200078e0a06 */
[----:B0-----:R-:W-:-:S04]  /*0190*/  UIADD3 UR4, UP0, UPT, UR4, 0x10, URZ ;  /* 0x0000001004047890 */ /* 0x001fc8000ff1e0ff */
[----:B------:R-:W-:-:S12]  /*01a0*/  UIADD3.X UR5, UPT, UPT, URZ, UR5, URZ, UP0, !UPT ;  /* 0x00000005ff057290 */ /* 0x000fd800087fe4ff */
.L_x_87:
[----:B------:R-:W0:Y:S01]  /*01b0*/  LDC R24, c[0x0][0x3a0] ;  /* 0x0000e800ff187b82 */ /* 0x000e220000000800 */
[----:B------:R-:W-:Y:S01]  /*01c0*/  MOV R22, RZ ;  /* 0x000000ff00167202 */ /* 0x000fe20000000f00 */
[----:B------:R-:W-:Y:S01]  /*01d0*/  IMAD.MOV.U32 R21, RZ, RZ, RZ ;  /* 0x000000ffff157224 */ /* 0x000fe200078e00ff */
[----:B0-----:R-:W-:Y:S01]  /*01e0*/  ISETP.GE.U32.AND P0, PT, R24, 0x8, PT ;  /* 0x000000081800780c */ /* 0x001fe20003f06070 */
[----:B------:R-:W-:-:S12]  /*01f0*/  IMAD R20, R9, R24, RZ ;  /* 0x0000001809147224 */ /* 0x000fd800078e02ff */
[----:B------:R-:W-:Y:S05]  /*0200*/  @!P0 BRA `(.L_x_83) ;  /* 0x0000000000c48947 */ /* 0x000fea0003800000 */
[----:B------:R-:W0:Y:S01]  /*0210*/  LDC.64 R10, c[0x0][0x388] ;  /* 0x0000e200ff0a7b82 */ /* 0x000e220000000a00 */
[----:B------:R-:W-:Y:S01]  /*0220*/  IMAD.MOV.U32 R22, RZ, RZ, RZ ;  /* 0x000000ffff167224 */ /* 0x000fe200078e00ff */
[----:B------:R-:W-:Y:S01]  /*0230*/  MOV R15, R3 ;  /* 0x00000003000f7202 */ /* 0x000fe20000000f00 */
[----:B------:R-:W-:Y:S02]  /*0240*/  IMAD.MOV.U32 R14, RZ, RZ, R8 ;  /* 0x000000ffff0e7224 */ /* 0x000fe400078e0008 */
[----:B0-----:R-:W-:-:S03]  /*0250*/  IMAD.WIDE.U32 R10, R20, 0x4, R10 ;  /* 0x00000004140a7825 */ /* 0x001fc600078e000a */
[----:B------:R-:W-:-:S05]  /*0260*/  IADD3 R12, P0, PT, R10, 0x10, RZ ;  /* 0x000000100a0c7810 */ /* 0x000fca0007f1e0ff */
[----:B------:R-:W-:-:S08]  /*0270*/  IMAD.X R13, RZ, RZ, R11, P0 ;  /* 0x000000ffff0d7224 */ /* 0x000fd000000e060b */
.L_x_84:
[----:B------:R-:W-:Y:S01]  /*0280*/  MOV R10, UR4 ;  /* 0x00000004000a7c02 */ /* 0x000fe20008000f00 */
[----:B------:R-:W-:Y:S01]  /*0290*/  IMAD.U32 R11, RZ, RZ, UR5 ;  /* 0x00000005ff0b7e24 */ /* 0x000fe2000f8e00ff */
[----:B------:R-:W2:Y:S03]  /*02a0*/  LDG.E.CONSTANT R17, desc[UR6][R12.64+-0x10] ;  /* 0xfffff0060c117981 */ /* 0x000ea6000c1e9900 */
[----:B------:R-:W-:Y:S01]  /*02b0*/  IMAD.WIDE R10, R15, 0x4, R10 ;  /* 0x000000040f0a7825 */ /* 0x000fe200078e020a */
[----:B------:R-:W3:Y:S04]  /*02c0*/  LDG.E.CONSTANT R23, desc[UR6][R12.64+-0xc] ;  /* 0xfffff4060c177981 */ /* 0x000ee8000c1e9900 */
[----:B------:R-:W2:Y:S04]  /*02d0*/  LDG.E.CONSTANT R16, desc[UR6][R10.64+-0x10] ;  /* 0xfffff0060a107981 */ /* 0x000ea8000c1e9900 */
[----:B------:R-:W3:Y:S04]  /*02e0*/  LDG.E.CONSTANT R18, desc[UR6][R10.64+-0xc] ;  /* 0xfffff4060a127981 */ /* 0x000ee8000c1e9900 */
[----:B------:R-:W4:Y:S04]  /*02f0*/  LDG.E.CONSTANT R21, desc[UR6][R12.64+-0x8] ;  /* 0xfffff8060c157981 */ /* 0x000f28000c1e9900 */
[----:B------:R-:W4:Y:S04]  /*0300*/  LDG.E.CONSTANT R26, desc[UR6][R10.64+-0x8] ;  /* 0xfffff8060a1a7981 */ /* 0x000f28000c1e9900 */
[----:B------:R-:W5:Y:S04]  /*0310*/  LDG.E.CONSTANT R28, desc[UR6][R10.64+0xc] ;  /* 0x00000c060a1c7981 */ /* 0x000f68000c1e9900 */
[----:B------:R-:W5:Y:S01]  /*0320*/  LDG.E.CONSTANT R25, desc[UR6][R12.64+0xc] ;  /* 0x00000c060c197981 */ /* 0x000f62000c1e9900 */
[----:B--2---:R-:W-:-:S03]  /*0330*/  FADD R19, R16, -R17 ;  /* 0x8000001110137221 */ /* 0x004fc60000000000 */
[----:B------:R-:W2:Y:S01]  /*0340*/  LDG.E.CONSTANT R16, desc[UR6][R12.64+-0x4] ;  /* 0xfffffc060c107981 */ /* 0x000ea2000c1e9900 */
[----:B------:R-:W-:-:S03]  /*0350*/  FFMA R22, R19, R19, R22 ;  /* 0x0000001313167223 */ /* 0x000fc60000000016 */
[----:B------:R-:W2:Y:S01]  /*0360*/  LDG.E.CONSTANT R17, desc[UR6][R10.64+-0x4] ;  /* 0xfffffc060a117981 */ /* 0x000ea2000c1e9900 */
[----:B---3--:R-:W-:-:S03]  /*0370*/  FADD R23, R18, -R23 ;  /* 0x8000001712177221 */ /* 0x008fc60000000000 */
[----:B------:R-:W3:Y:S01]  /*0380*/  LDG.E.CONSTANT R18, desc[UR6][R12.64] ;  /* 0x000000060c127981 */ /* 0x000ee2000c1e9900 */
[----:B------:R-:W-:Y:S01]  /*0390*/  FFMA R23, R23, R23, R22 ;  /* 0x0000001717177223 */ /* 0x000fe20000000016 */
[----:B----4-:R-:W-:Y:S02]  /*03a0*/  FADD R26, R26, -R21 ;  /* 0x800000151a1a7221 */ /* 0x010fe40000000000 */
[----:B------:R-:W3:Y:S04]  /*03b0*/  LDG.E.CONSTANT R19, desc[UR6][R10.64] ;  /* 0x000000060a137981 */ /* 0x000ee8000c1e9900 */
[----:B------:R-:W4:Y:S01]  /*03c0*/  LDG.E.CONSTANT R21, desc[UR6][R12.64+0x4] ;  /* 0x000004060c157981 */ /* 0x000f22000c1e9900 */
[----:B------:R-:W-:-:S03]  /*03d0*/  FFMA R27, R26, R26, R23 ;  /* 0x0000001a1a1b7223 */ /* 0x000fc60000000017 */
[----:B------:R-:W4:Y:S04]  /*03e0*/  LDG.E.CONSTANT R22, desc[UR6][R10.64+0x4] ;  /* 0x000004060a167981 */ /* 0x000f28000c1e9900 */
[----:B------:R0:W4:Y:S04]  /*03f0*/  LDG.E.CONSTANT R23, desc[UR6][R12.64+0x8] ;  /* 0x000008060c177981 */ /* 0x000128000c1e9900 */
[----:B------:R-:W4:Y:S01]  /*0400*/  LDG.E.CONSTANT R26, desc[UR6][R10.64+0x8] ;  /* 0x000008060a1a7981 */ /* 0x000f22000c1e9900 */
[----:B------:R-:W-:-:S05]  /*0410*/  VIADD R14, R14, 0x8 ;  /* 0x000000080e0e7836 */ /* 0x000fca0000000000 */
[----:B------:R-:W-:Y:S01]  /*0420*/  ISETP.NE.AND P0, PT, R14, RZ, PT ;  /* 0x000000ff0e00720c */ /* 0x000fe20003f05270 */
[----:B-----5:R-:W-:Y:S01]  /*0430*/  FADD R28, R28, -R25 ;  /* 0x800000191c1c7221 */ /* 0x020fe20000000000 */
[----:B0-----:R-:W-:Y:S01]  /*0440*/  IADD3 R12, P1, PT, R12, 0x20, RZ ;  /* 0x000000200c0c7810 */ /* 0x001fe20007f3e0ff */
[----:B------:R-:W-:-:S03]  /*0450*/  VIADD R15, R15, 0x8 ;  /* 0x000000080f0f7836 */ /* 0x000fc60000000000 */
[----:B------:R-:W-:Y:S01]  /*0460*/  IADD3.X R13, PT, PT, RZ, R13, RZ, P1, !PT ;  /* 0x0000000dff0d7210 */ /* 0x000fe20000ffe4ff */
[----:B--2---:R-:W-:-:S04]  /*0470*/  FADD R16, R17, -R16 ;  /* 0x8000001011107221 */ /* 0x004fc80000000000 */
[----:B------:R-:W-:Y:S01]  /*0480*/  FFMA R27, R16, R16, R27 ;  /* 0x00000010101b7223 */ /* 0x000fe2000000001b */
[----:B---3--:R-:W-:-:S04]  /*0490*/  FADD R18, R19, -R18 ;  /* 0x8000001213127221 */ /* 0x008fc80000000000 */
[----:B------:R-:W-:Y:S01]  /*04a0*/  FFMA R27, R18, R18, R27 ;  /* 0x00000012121b7223 */ /* 0x000fe2000000001b */
[----:B----4-:R-:W-:-:S04]  /*04b0*/  FADD R22, R22, -R21 ;  /* 0x8000001516167221 */ /* 0x010fc80000000000 */
[----:B------:R-:W-:Y:S01]  /*04c0*/  FFMA R27, R22, R22, R27 ;  /* 0x00000016161b7223 */ /* 0x000fe2000000001b */
[----:B------:R-:W-:-:S04]  /*04d0*/  FADD R26, R26, -R23 ;  /* 0x800000171a1a7221 */ /* 0x000fc80000000000 */
[----:B------:R-:W-:-:S04]  /*04e0*/  FFMA R27, R26, R26, R27 ;  /* 0x0000001a1a1b7223 */ /* 0x000fc8000000001b */
[----:B------:R-:W-:Y:S01]  /*04f0*/  FFMA R22, R28, R28, R27 ;  /* 0x0000001c1c167223 */ /* 0x000fe2000000001b */
[----:B------:R-:W-:Y:S06]  /*0500*/  @P0 BRA `(.L_x_84) ;  /* 0xfffffffc005c0947 */ /* 0x000fec000383ffff */
[----:B------:R-:W-:-:S07]  /*0510*/  IMAD.MOV.U32 R21, RZ, RZ, R6 ;  /* 0x000000ffff157224 */ /* 0x000fce00078e0006 */
.L_x_83:
[----:B------:R-:W-:-:S13]  /*0520*/  ISETP.NE.AND P0, PT, R4, RZ, PT ;  /* 0x000000ff0400720c */ /* 0x000fda0003f05270 */
[----:B------:R-:W-:Y:S05]  /*0530*/  @!P0 BRA `(.L_x_85) ;  /* 0x0000000400048947 */ /* 0x000fea0003800000 */
[----:B------:R-:W-:Y:S02]  /*0540*/  IADD3 R10, PT, PT, R4, -0x1, RZ ;  /* 0xffffffff040a7810 */ /* 0x000fe40007ffe0ff */
[----:B------:R-:W-:Y:S02]  /*0550*/  ISETP.NE.AND P1, PT, R5, RZ, PT ;  /* 0x000000ff0500720c */ /* 0x000fe40003f25270 */
[----:B------:R-:W-:-:S13]  /*0560*/  ISETP.GE.U32.AND P0, PT, R10, 0x3, PT ;  /* 0x000000030a00780c */ /* 0x000fda0003f06070 */
[----:B------:R-:W-:Y:S05]  /*0570*/  @!P0 BRA `(.L_x_86) ;  /* 0x0000000000708947 */ /* 0x000fea0003800000 */
[----:B------:R-:W0:Y:S01]  /*0580*/  LDC.64 R14, c[0x0][0x380] ;  /* 0x0000e000ff0e7b82 */ /* 0x000e220000000a00 */
[--C-:B------:R-:W-:Y:S01]  /*0590*/  IMAD.IADD R17, R3, 0x1, R21.reuse ;  /* 0x0000000103117824 */ /* 0x100fe200078e0215 */
[C---:B------:R-:W-:Y:S01]  /*05a0*/  IADD3 R16, P0, PT, R20.reuse, R21, RZ ;  /* 0x0000001514107210 */ /* 0x040fe20007f1e0ff */
[----:B------:R-:W-:-:S05]  /*05b0*/  IMAD.IADD R19, R20, 0x1, R21 ;  /* 0x0000000114137824 */ /* 0x000fca00078e0215 */
[----:B------:R-:W1:Y:S08]  /*05c0*/  LDC.64 R12, c[0x0][0x388] ;  /* 0x0000e200ff0c7b82 */ /* 0x000e700000000a00 */
[----:B------:R-:W2:Y:S01]  /*05d0*/  LDC.64 R10, c[0x0][0x388] ;  /* 0x0000e200ff0a7b82 */ /* 0x000ea20000000a00 */
[----:B0-----:R-:W-:Y:S01]  /*05e0*/  IMAD.WIDE R14, R17, 0x4, R14 ;  /* 0x00000004110e7825 */ /* 0x001fe200078e020e */
[----:B------:R-:W-:-:S04]  /*05f0*/  IADD3.X R17, PT, PT, RZ, RZ, RZ, P0, !PT ;  /* 0x000000ffff117210 */ /* 0x000fc800007fe4ff */
[----:B------:R-:W3:Y:S01]  /*0600*/  LDG.E.CONSTANT R18, desc[UR6][R14.64+0x4] ;  /* 0x000004060e127981 */ /* 0x000ee2000c1e9900 */
[----:B-1----:R-:W-:-:S03]  /*0610*/  IMAD.WIDE.U32 R12, R19, 0x4, R12 ;  /* 0x00000004130c7825 */ /* 0x002fc600078e000c */
[----:B------:R-:W4:Y:S04]  /*0620*/  LDG.E.CONSTANT R23, desc[UR6][R14.64+0x8] ;  /* 0x000008060e177981 */ /* 0x000f28000c1e9900 */
[----:B------:R-:W5:Y:S01]  /*0630*/  LDG.E.CONSTANT R25, desc[UR6][R14.64+0xc] ;  /* 0x00000c060e197981 */ /* 0x000f62000c1e9900 */
[----:B--2---:R-:W-:-:S03]  /*0640*/  LEA R10, P0, R16, R10, 0x2 ;  /* 0x0000000a100a7211 */ /* 0x004fc600078010ff */
[----:B------:R-:W2:Y:S01]  /*0650*/  LDG.E.CONSTANT R13, desc[UR6][R12.64] ;  /* 0x000000060c0d7981 */ /* 0x000ea2000c1e9900 */
[----:B------:R-:W-:-:S03]  /*0660*/  LEA.HI.X R11, R16, R11, R17, 0x2, P0 ;  /* 0x0000000b100b7211 */ /* 0x000fc600000f1411 */
[----:B------:R-:W2:Y:S04]  /*0670*/  LDG.E.CONSTANT R16, desc[UR6][R14.64] ;  /* 0x000000060e107981 */ /* 0x000ea8000c1e9900 */
[----:B------:R-:W3:Y:S04]  /*0680*/  LDG.E.CONSTANT R19, desc[UR6][R10.64+0x4] ;  /* 0x000004060a137981 */ /* 0x000ee8000c1e9900 */
[----:B------:R-:W4:Y:S04]  /*0690*/  LDG.E.CONSTANT R26, desc[UR6][R10.64+0x8] ;  /* 0x000008060a1a7981 */ /* 0x000f28000c1e9900 */
[----:B------:R-:W5:Y:S01]  /*06a0*/  LDG.E.CONSTANT R28, desc[UR6][R10.64+0xc] ;  /* 0x00000c060a1c7981 */ /* 0x000f62000c1e9900 */
[----:B------:R-:W-:-:S02]  /*06b0*/  VIADD R21, R21, 0x4 ;  /* 0x0000000415157836 */ /* 0x000fc40000000000 */
[----:B--2---:R-:W-:-:S04]  /*06c0*/  FADD R17, R16, -R13 ;  /* 0x8000000d10117221 */ /* 0x004fc80000000000 */
[----:B------:R-:W-:Y:S01]  /*06d0*/  FFMA R17, R17, R17, R22 ;  /* 0x0000001111117223 */ /* 0x000fe20000000016 */
[----:B---3--:R-:W-:Y:S01]  /*06e0*/  FADD R18, R18, -R19 ;  /* 0x8000001312127221 */ /* 0x008fe20000000000 */
[----:B----4-:R-:W-:-:S03]  /*06f0*/  FADD R26, R23, -R26 ;  /* 0x8000001a171a7221 */ /* 0x010fc60000000000 */
[----:B------:R-:W-:Y:S01]  /*0700*/  FFMA R17, R18, R18, R17 ;  /* 0x0000001212117223 */ /* 0x000fe20000000011 */
[----:B-----5:R-:W-:-:S03]  /*0710*/  FADD R28, R25, -R28 ;  /* 0x8000001c191c7221 */ /* 0x020fc60000000000 */
[----:B------:R-:W-:-:S04]  /*0720*/  FFMA R17, R26, R26, R17 ;  /* 0x0000001a1a117223 */ /* 0x000fc80000000011 */
[----:B------:R-:W-:-:S07]  /*0730*/  FFMA R22, R28, R28, R17 ;  /* 0x0000001c1c167223 */ /* 0x000fce0000000011 */
.L_x_86:
[----:B------:R-:W-:Y:S05]  /*0740*/  @!P1 BRA `(.L_x_85) ;  /* 0x0000000000809947 */ /* 0x000fea0003800000 */
[----:B------:R-:W-:Y:S01]  /*0750*/  ISETP.NE.AND P0, PT, R5, 0x1, PT ;  /* 0x000000010500780c */ /* 0x000fe20003f05270 */
[----:B------:R-:W0:Y:S01]  /*0760*/  LDC.64 R12, c[0x0][0x388] ;  /* 0x0000e200ff0c7b82 */ /* 0x000e220000000a00 */
[----:B------:R-:W-:-:S07]  /*0770*/  LOP3.LUT P1, RZ, R24, 0x1, RZ, 0xc0, !PT ;  /* 0x0000000118ff7812 */ /* 0x000fce000782c0ff */
[----:B------:R-:W1:Y:S04]  /*0780*/  LDC.64 R14, c[0x0][0x380] ;  /* 0x0000e000ff0e7b82 */ /* 0x000e680000000a00 */
[CC--:B------:R-:W-:Y:S02]  /*0790*/  @P0 IADD3 R23, P2, PT, R20.reuse, R21.reuse, RZ ;  /* 0x0000001514170210 */ /* 0x0c0fe40007f5e0ff */
[----:B------:R-:W-:Y:S02]  /*07a0*/  @P0 IADD3 R25, PT, PT, R20, R21, RZ ;  /* 0x0000001514190210 */ /* 0x000fe40007ffe0ff */
[----:B------:R-:W2:Y:S01]  /*07b0*/  @P0 LDC.64 R10, c[0x0][0x388] ;  /* 0x0000e200ff0a0b82 */ /* 0x000ea20000000a00 */
[----:B------:R-:W-:-:S07]  /*07c0*/  @P0 IMAD.X R24, RZ, RZ, RZ, P2 ;  /* 0x000000ffff180224 */ /* 0x000fce00010e06ff */
[----:B------:R-:W3:Y:S01]  /*07d0*/  LDC.64 R16, c[0x0][0x380] ;  /* 0x0000e000ff107b82 */ /* 0x000ee20000000a00 */
[----:B0-----:R-:W-:-:S06]  /*07e0*/  @P0 IMAD.WIDE.U32 R12, R25, 0x4, R12 ;  /* 0x00000004190c0825 */ /* 0x001fcc00078e000c */
[----:B------:R-:W4:Y:S01]  /*07f0*/  @P0 LDG.E.CONSTANT R13, desc[UR6][R12.64] ;  /* 0x000000060c0d0981 */ /* 0x000f22000c1e9900 */
[----:B------:R-:W0:Y:S01]  /*0800*/  LDC.64 R18, c[0x0][0x388] ;  /* 0x0000e200ff127b82 */ /* 0x000e220000000a00 */
[----:B--2---:R-:W-:-:S04]  /*0810*/  @P0 LEA R10, P2, R23, R10, 0x2 ;  /* 0x0000000a170a0211 */ /* 0x004fc800078410ff */
[----:B------:R-:W-:Y:S01]  /*0820*/  @P0 LEA.HI.X R11, R23, R11, R24, 0x2, P2 ;  /* 0x0000000b170b0211 */ /* 0x000fe200010f1418 */
[----:B------:R-:W-:Y:S01]  /*0830*/  @P0 IMAD.IADD R23, R3, 0x1, R21 ;  /* 0x0000000103170824 */ /* 0x000fe200078e0215 */
[----:B------:R-:W-:-:S03]  /*0840*/  @P0 IADD3 R21, PT, PT, R21, 0x2, RZ ;  /* 0x0000000215150810 */ /* 0x000fc60007ffe0ff */
[----:B-1----:R-:W-:Y:S01]  /*0850*/  @P0 IMAD.WIDE R14, R23, 0x4, R14 ;  /* 0x00000004170e0825 */ /* 0x002fe200078e020e */
[----:B------:R-:W2:Y:S03]  /*0860*/  @P0 LDG.E.CONSTANT R10, desc[UR6][R10.64+0x4] ;  /* 0x000004060a0a0981 */ /* 0x000ea6000c1e9900 */
[----:B------:R-:W-:Y:S01]  /*0870*/  @P1 IMAD.IADD R23, R20, 0x1, R21 ;  /* 0x0000000114171824 */ /* 0x000fe200078e0215 */
[----:B------:R-:W-:Y:S01]  /*0880*/  @P1 IADD3 R21, PT, PT, R3, R21, RZ ;  /* 0x0000001503151210 */ /* 0x000fe20007ffe0ff */
[----:B------:R-:W4:Y:S02]  /*0890*/  @P0 LDG.E.CONSTANT R20, desc[UR6][R14.64] ;  /* 0x000000060e140981 */ /* 0x000f24000c1e9900 */
[----:B0-----:R-:W-:Y:S02]  /*08a0*/  @P1 IMAD.WIDE.U32 R18, R23, 0x4, R18 ;  /* 0x0000000417121825 */ /* 0x001fe400078e0012 */
[----:B------:R-:W2:Y:S02]  /*08b0*/  @P0 LDG.E.CONSTANT R23, desc[UR6][R14.64+0x4] ;  /* 0x000004060e170981 */ /* 0x000ea4000c1e9900 */
[----:B---3--:R-:W-:-:S02]  /*08c0*/  @P1 IMAD.WIDE R16, R21, 0x4, R16 ;  /* 0x0000000415101825 */ /* 0x008fc400078e0210 */
[----:B------:R-:W3:Y:S04]  /*08d0*/  @P1 LDG.E.CONSTANT R19, desc[UR6][R18.64] ;  /* 0x0000000612131981 */ /* 0x000ee8000c1e9900 */
[----:B------:R-:W3:Y:S01]  /*08e0*/  @P1 LDG.E.CONSTANT R16, desc[UR6][R16.64] ;  /* 0x0000000610101981 */ /* 0x000ee2000c1e9900 */
[----:B----4-:R-:W-:Y:S01]  /*08f0*/  @P0 FADD R21, R20, -R13 ;  /* 0x8000000d14150221 */ /* 0x010fe20000000000 */
[----:B--2---:R-:W-:-:S03]  /*0900*/  @P0 FADD R20, R23, -R10 ;  /* 0x8000000a17140221 */ /* 0x004fc60000000000 */
[----:B------:R-:W-:-:S04]  /*0910*/  @P0 FFMA R21, R21, R21, R22 ;  /* 0x0000001515150223 */ /* 0x000fc80000000016 */
[----:B------:R-:W-:Y:S01]  /*0920*/  @P0 FFMA R22, R20, R20, R21 ;  /* 0x0000001414160223 */ /* 0x000fe20000000015 */
[----:B---3--:R-:W-:-:S04]  /*0930*/  @P1 FADD R11, R16, -R19 ;  /* 0x80000013100b1221 */ /* 0x008fc80000000000 */
[----:B------:R-:W-:-:S07]  /*0940*/  @P1 FFMA R22, R11, R11, R22 ;  /* 0x0000000b0b161223 */ /* 0x000fce0000000016 */
.L_x_85:
[----:B------:R-:W0:Y:S01]  /*0950*/  LDCU UR8, c[0x0][0x39c] ;  /* 0x00007380ff0877ac */ /* 0x000e220008000800 */
[----:B------:R-:W-:Y:S01]  /*0960*/  VIADD R10, R9, 0x1 ;  /* 0x00000001090a7836 */ /* 0x000fe20000000000 */
[----:B------:R-:W-:-:S04]  /*0970*/  FSETP.GEU.AND P0, PT, R22, R7, PT ;  /* 0x000000071600720b */ /* 0x000fc80003f0e000 */
[----:B------:R-:W-:Y:S02]  /*0980*/  SEL R2, R9, R2, !P0 ;  /* 0x0000000209027207 */ /* 0x000fe40004000000 */
[----:B------:R-:W-:Y:S02]  /*0990*/  FSEL R7, R22, R7, !P0 ;  /* 0x0000000716077208 */ /* 0x000fe40004000000 */
[----:B0-----:R-:W-:-:S13]  /*09a0*/  ISETP.NE.AND P1, PT, R10, UR8, PT ;  /* 0x000000080a007c0c */ /* 0x001fda000bf25270 */
[----:B------:R-:W-:Y:S05]  /*09b0*/  @!P1 BRA `(.L_x_81) ;  /* 0x0000000400049947 */ /* 0x000fea0003800000 */
[----:B------:R-:W-:Y:S01]  /*09c0*/  MOV R9, R10 ;  /* 0x0000000a00097202 */ /* 0x000fe20000000f00 */
[----:B------:R-:W-:Y:S06]  /*09d0*/  BRA `(.L_x_87) ;  /* 0xfffffff400f47947 */ /* 0x000fec000383ffff */
.L_x_82:
[----:B------:R-:W-:Y:S01]  /*09e0*/  UISETP.GE.U32.AND UP0, UPT, UR4, 0x4, UPT ;  /* 0x000000040400788c */ /* 0x000fe2000bf06070 */
[----:B------:R-:W-:Y:S02]  /*09f0*/  HFMA2 R5, -RZ, RZ, 0, 0 ;  /* 0x00000000ff057431 */ /* 0x000fe400000001ff */
[----:B------:R-:W-:Y:S01]  /*0a00*/  IMAD.MOV.U32 R3, RZ, RZ, 0x7f7fffff ;  /* 0x7f7fffffff037424 */ /* 0x000fe200078e00ff */
[----:B------:R-:W-:Y:S01]  /*0a10*/  ULOP3.LUT UR5, UR4, 0x3, URZ, 0xc0, !UPT ;  /* 0x0000000304057892 */ /* 0x000fe2000f8ec0ff */
[----:B------:R-:W-:-:S04]  /*0a20*/  IMAD.MOV.U32 R2, RZ, RZ, RZ ;  /* 0x000000ffff027224 */ /* 0x000fc800078e00ff */
[----:B------:R-:W-:Y:S07]  /*0a30*/  BRA.U !UP0, `(.L_x_88) ;  /* 0x0000000108bc7547 */ /* 0x000fee000b800000 */
[----:B------:R-:W-:Y:S01]  /*0a40*/  ULOP3.LUT UR4, UR4, 0x7ffffffc, URZ, 0xc0, !UPT ;  /* 0x7ffffffc04047892 */ /* 0x000fe2000f8ec0ff */
[----:B------:R-:W-:Y:S01]  /*0a50*/  MOV R3, 0x7f7fffff ;  /* 0x7f7fffff00037802 */ /* 0x000fe20000000f00 */
[----:B------:R-:W-:Y:S01]  /*0a60*/  IMAD.MOV.U32 R4, RZ, RZ, RZ ;  /* 0x000000ffff047224 */ /* 0x000fe200078e00ff */
[----:B------:R-:W-:Y:S01]  /*0a70*/  MOV R2, RZ ;  /* 0x000000ff00027202 */ /* 0x000fe20000000f00 */
[----:B------:R-:W-:Y:S02]  /*0a80*/  UISETP.GT.AND UP0, UPT, UR4, URZ, UPT ;  /* 0x000000ff0400728c */ /* 0x000fe4000bf04270 */
[----:B------:R-:W-:-:S07]  /*0a90*/  IMAD.U32 R5, RZ, RZ, UR4 ;  /* 0x00000004ff057e24 */ /* 0x000fce000f8e00ff */
[----:B------:R-:W-:Y:S05]  /*0aa0*/  BRA.U !UP0, `(.L_x_89) ;  /* 0x0000000108887547 */ /* 0x000fea000b800000 */
[----:B------:R-:W-:Y:S02]  /*0ab0*/  IADD3 R6, PT, PT, R5, -R4, RZ ;  /* 0x8000000405067210 */ /* 0x000fe40007ffe0ff */
[----:B------:R-:W-:Y:S02]  /*0ac0*/  PLOP3.LUT P0, PT, PT, PT, PT, 0x80, 0x8 ;  /* 0x000000000008781c */ /* 0x000fe40003f0f070 */
[----:B------:R-:W-:-:S13]  /*0ad0*/  ISETP.GT.AND P1, PT, R6, 0xc, PT ;  /* 0x0000000c0600780c */ /* 0x000fda0003f24270 */
[----:B------:R-:W-:Y:S05]  /*0ae0*/  @!P1 BRA `(.L_x_90) ;  /* 0x0000000000449947 */ /* 0x000fea0003800000 */
[----:B------:R-:W-:Y:S01]  /*0af0*/  PLOP3.LUT P0, PT, PT, PT, PT, 0x8, 0x80 ;  /* 0x000000000080781c */ /* 0x000fe20003f0e170 */
[----:B------:R-:W-:-:S12]  /*0b00*/  VIADD R7, R5, 0xfffffff4 ;  /* 0xfffffff405077836 */ /* 0x000fd80000000000 */
.L_x_91:
[----:B------:R-:W-:-:S04]  /*0b10*/  FSETP.GT.AND P2, PT, R3, RZ, PT ;  /* 0x000000ff0300720b */ /* 0x000fc80003f44000 */
[----:B------:R-:W-:Y:S02]  /*0b20*/  FSEL R3, R3, RZ, !P2 ;  /* 0x000000ff03037208 */ /* 0x000fe40005000000 */
[----:B------:R-:W-:Y:S02]  /*0b30*/  SEL R2, R4, R2, P2 ;  /* 0x0000000204027207 */ /* 0x000fe40001000000 */
[----:B------:R-:W-:-:S04]  /*0b40*/  FSETP.GT.AND P3, PT, R3, RZ, PT ;  /* 0x000000ff0300720b */ /* 0x000fc80003f64000 */
[----:B------:R-:W-:-:S04]  /*0b50*/  FSEL R3, R3, RZ, !P3 ;  /* 0x000000ff03037208 */ /* 0x000fc80005800000 */
[----:B------:R-:W-:-:S04]  /*0b60*/  FSETP.GT.AND P4, PT, R3, RZ, PT ;  /* 0x000000ff0300720b */ /* 0x000fc80003f84000 */
[----:B------:R-:W-:Y:S02]  /*0b70*/  FSEL R3, R3, RZ, !P4 ;  /* 0x000000ff03037208 */ /* 0x000fe40006000000 */
[----:B------:R-:W-:Y:S02]  /*0b80*/  @P3 IADD3 R2, PT, PT, R4, 0x4, RZ ;  /* 0x0000000404023810 */ /* 0x000fe40007ffe0ff */
[----:B------:R-:W-:-:S04]  /*0b90*/  FSETP.GT.AND P1, PT, R3, RZ, PT ;  /* 0x000000ff0300720b */ /* 0x000fc80003f24000 */
[----:B------:R-:W-:Y:S01]  /*0ba0*/  FSEL R3, R3, RZ, !P1 ;  /* 0x000000ff03037208 */ /* 0x000fe20004800000 */
[----:B------:R-:W-:-:S08]  /*0bb0*/  @P4 VIADD R2, R4, 0x8 ;  /* 0x0000000804024836 */ /* 0x000fd00000000000 */
[C---:B------:R-:W-:Y:S01]  /*0bc0*/  @P1 IADD3 R2, PT, PT, R4.reuse, 0xc, RZ ;  /* 0x0000000c04021810 */ /* 0x040fe20007ffe0ff */
[----:B------:R-:W-:-:S05]  /*0bd0*/  VIADD R4, R4, 0x10 ;  /* 0x0000001004047836 */ /* 0x000fca0000000000 */
[----:B------:R-:W-:-:S13]  /*0be0*/  ISETP.GE.AND P2, PT, R4, R7, PT ;  /* 0x000000070400720c */ /* 0x000fda0003f46270 */
[----:B------:R-:W-:Y:S05]  /*0bf0*/  @!P2 BRA `(.L_x_91) ;  /* 0xfffffffc00c4a947 */ /* 0x000fea000383ffff */
.L_x_90:
[----:B------:R-:W-:-:S04]  /*0c00*/  IADD3 R6, PT, PT, R5, -R4, RZ ;  /* 0x8000000405067210 */ /* 0x000fc80007ffe0ff */
[----:B------:R-:W-:-:S13]  /*0c10*/  ISETP.GT.AND P1, PT, R6, 0x4, PT ;  /* 0x000000040600780c */ /* 0x000fda0003f24270 */
[----:B------:R-:W-:Y:S05]  /*0c20*/  @!P1 BRA `(.L_x_92) ;  /* 0x0000000000209947 */ /* 0x000fea0003800000 */
[C---:B------:R-:W-:Y:S02]  /*0c30*/  FSETP.GT.AND P1, PT, R3.reuse, RZ, PT ;  /* 0x000000ff0300720b */ /* 0x040fe40003f24000 */
[----:B------:R-:W-:Y:S02]  /*0c40*/  PLOP3.LUT P0, PT, PT, PT, PT, 0x8, 0x80 ;  /* 0x000000000080781c */ /* 0x000fe40003f0e170 */
[----:B------:R-:W-:Y:S02]  /*0c50*/  FSEL R3, R3, RZ, !P1 ;  /* 0x000000ff03037208 */ /* 0x000fe40004800000 */
[----:B------:R-:W-:Y:S02]  /*0c60*/  SEL R2, R4, R2, P1 ;  /* 0x0000000204027207 */ /* 0x000fe40000800000 */
[----:B------:R-:W-:-:S04]  /*0c70*/  FSETP.GT.AND P2, PT, R3, RZ, PT ;  /* 0x000000ff0300720b */ /* 0x000fc80003f44000 */
[----:B------:R-:W-:-:S09]  /*0c80*/  FSEL R3, R3, RZ, !P2 ;  /* 0x000000ff03037208 */ /* 0x000fd20005000000 */
[C---:B------:R-:W-:Y:S01]  /*0c90*/  @P2 VIADD R2, R4.reuse, 0x4 ;  /* 0x0000000404022836 */ /* 0x040fe20000000000 */
[----:B------:R-:W-:-:S07]  /*0ca0*/  IADD3 R4, PT, PT, R4, 0x8, RZ ;  /* 0x0000000804047810 */ /* 0x000fce0007ffe0ff */
.L_x_92:
[----:B------:R-:W-:-:S13]  /*0cb0*/  ISETP.NE.OR P0, PT, R4, R5, P0 ;  /* 0x000000050400720c */ /* 0x000fda0000705670 */
[----:B------:R-:W-:Y:S05]  /*0cc0*/  @!P0 BRA `(.L_x_88) ;  /* 0x0000000000188947 */ /* 0x000fea0003800000 */
.L_x_89:
[----:B------:R-:W-:-:S04]  /*0cd0*/  FSETP.GT.AND P1, PT, R3, RZ, PT ;  /* 0x000000ff0300720b */ /* 0x000fc80003f24000 */
[C---:B------:R-:W-:Y:S01]  /*0ce0*/  SEL R2, R4.reuse, R2, P1 ;  /* 0x0000000204027207 */ /* 0x040fe20000800000 */
[----:B------:R-:W-:Y:S01]  /*0cf0*/  VIADD R4, R4, 0x4 ;  /* 0x0000000404047836 */ /* 0x000fe20000000000 */
[----:B------:R-:W-:-:S04]  /*0d00*/  FSEL R3, R3, RZ, !P1 ;  /* 0x000000ff03037208 */ /* 0x000fc80004800000 */
[----:B------:R-:W-:-:S13]  /*0d10*/  ISETP.NE.AND P0, PT, R4, R5, PT ;  /* 0x000000050400720c */ /* 0x000fda0003f05270 */
[----:B------:R-:W-:Y:S05]  /*0d20*/  @P0 BRA `(.L_x_89) ;  /* 0xfffffffc00e80947 */ /* 0x000fea000383ffff */
.L_x_88:
[----:B------:R-:W-:-:S09]  /*0d30*/  UISETP.NE.AND UP0, UPT, UR5, URZ, UPT ;  /* 0x000000ff0500728c */ /* 0x000fd2000bf05270 */
[----:B------:R-:W-:Y:S05]  /*0d40*/  BRA.U !UP0, `(.L_x_81) ;  /* 0x0000000108207547 */ /* 0x000fea000b800000 */
[----:B------:R-:W-:-:S05]  /*0d50*/  UMOV UR4, URZ ;  /* 0x000000ff00047c82 */ /* 0x000fca0008000000 */
.L_x_93:
[----:B------:R-:W-:Y:S01]  /*0d60*/  UIADD3 UR4, UPT, UPT, UR4, 0x1, URZ ;  /* 0x0000000104047890 */ /* 0x000fe2000fffe0ff */
[----:B------:R-:W-:-:S03]  /*0d70*/  FSETP.GT.AND P0, PT, R3, RZ, PT ;  /* 0x000000ff0300720b */ /* 0x000fc60003f04000 */
[----:B------:R-:W-:Y:S01]  /*0d80*/  UISETP.NE.AND UP0, UPT, UR4, UR5, UPT ;  /* 0x000000050400728c */ /* 0x000fe2000bf05270 */
[----:B------:R-:W-:Y:S02]  /*0d90*/  SEL R2, R5, R2, P0 ;  /* 0x0000000205027207 */ /* 0x000fe40000000000 */
[----:B------:R-:W-:Y:S02]  /*0da0*/  FSEL R3, R3, RZ, !P0 ;  /* 0x000000ff03037208 */ /* 0x000fe40004000000 */
[----:B------:R-:W-:-:S04]  /*0db0*/  IADD3 R5, PT, PT, R5, 0x1, RZ ;  /* 0x0000000105057810 */ /* 0x000fc80007ffe0ff */
[----:B------:R-:W-:Y:S05]  /*0dc0*/  BRA.U UP0, `(.L_x_93) ;  /* 0xfffffffd00e47547 */ /* 0x000fea000b83ffff */
.L_x_81:
[----:B------:R-:W0:Y:S02]  /*0dd0*/  LDC.64 R4, c[0x0][0x390] ;  /* 0x0000e400ff047b82 */ /* 0x000e240000000a00 */
[----:B0-----:R-:W-:-:S05]  /*0de0*/  IMAD.WIDE R4, R0, 0x4, R4 ;  /* 0x0000000400047825 */ /* 0x001fca00078e0204 */
[----:B------:R-:W-:Y:S01]  /*0df0*/  STG.E desc[UR6][R4.64], R2 ;  /* 0x0000000204007986 */ /* 0x000fe2000c101906 */
[----:B------:R-:W-:Y:S05]  /*0e00*/  EXIT ;  /* 0x000000000000794d */ /* 0x000fea0003800000 */
.L_x_94:
        /* <DEDUP_REMOVED lines=15> */
.L_x_98:


//--------------------- .nv.shared.reserved.0     --------------------------
	.section	.nv.shared.reserved.0,"aw",@nobits
	.weak		__nv_reservedSMEM_offset_0_alias
	.size		__nv_reservedSMEM_offset_0_alias, 0, 64
	.other		__nv_reservedSMEM_offset_0_alias,@"STO_CUDA_RESERVED_SHARED STV_DEFAULT"
__nv_reservedSMEM_offset_0_alias:
	.zero		0
	.zero		64


//--------------------- .nv.constant0._Z18finalize_centroidsPfS_Piii --------------------------
	.section	.nv.constant0._Z18finalize_centroidsPfS_Piii,"a",@progbits
	.sectionflags	@""
	.align	4
.nv.constant0._Z18finalize_centroidsPfS_Piii:
	.zero		928


//--------------------- .nv.constant0._Z11update_sumsPKfPKiPfPiiii --------------------------
	.section	.nv.constant0._Z11update_sumsPKfPKiPfPiiii,"a",@progbits
	.sectionflags	@""
	.align	4
.nv.constant0._Z11update_sumsPKfPKiPfPiiii:
	.zero		940


//--------------------- .nv.constant0._Z15assign_clustersPKfS0_Piiii --------------------------
	.section	.nv.constant0._Z15assign_clustersPKfS0_Piiii,"a",@progbits
	.sectionflags	@""
	.align	4
.nv.constant0._Z15assign_clustersPKfS0_Piiii:
	.zero		932


//--------------------- SYMBOLS --------------------------

	.type		.nv.reservedSmem.offset0,@object
	.size		.nv.reservedSmem.offset0,0x4
